	.target	sm_90a

	.elftype	@"ET_EXEC"


//--------------------- .note.nv.tkinfo           --------------------------
	.section	.note.nv.tkinfo,"",@"SHT_NOTE"
	.sectionflags	@"SHF_NOTE_NV_TKINFO"
	.tkinfo
        /*0018*/ 	.word	0x00000002
        /*0030*/ 	.string	""
        /*0030*/ 	.string	"ptxas"
        /*0030*/ 	.string	"Cuda compilation tools, release 13.0, V13.0.88"
        /*0030*/ 	.string	"Build cuda_13.0.r13.0/compiler.36424714_0"
        /*0030*/ 	.string	"-arch sm_90a -m 64 "



//--------------------- .note.nv.cuinfo           --------------------------
	.section	.note.nv.cuinfo,"",@"SHT_NOTE"
	.sectionflags	@"SHF_NOTE_NV_CUINFO"
        /*0018*/ 	.short	0x0002
        /*001a*/ 	.short	0x005a
        /*001c*/ 	.short	0x0082
	.zero		2


//--------------------- .nv.info                  --------------------------
	.section	.nv.info,"",@"SHT_CUDA_INFO"
	.align	4


	//----- nvinfo : EIATTR_REGCOUNT
	.align		4
        /*0000*/ 	.byte	0x04, 0x2f
        /*0002*/ 	.short	(.L_15 - .L_14)
	.align		4
.L_14:
        /*0004*/ 	.word	index@(_ZN7cutlass13device_kernelINS_4gemm6kernel13GemmUniversalIN4cute5tupleIJiiiiEEENS1_10collective13CollectiveMmaINS1_34MainloopSm90TmaGmmaWarpSpecializedILi18ENS5_IJNS4_1CILi4EEENSA_ILi1EEESC_EEENS1_32KernelTmaWarpSpecializedPingpongEEENS5_IJNSA_ILi64EEENSA_ILi128EEESG_EEEaNS5_IJlSC_lEEEaSJ_NS4_8TiledMMAINS4_8MMA_AtomIJNS4_4SM904GMMA27MMA_64x128x32_S32S8S8_SS_TNEEEENS4_6LayoutINS5_IJSC_SC_SC_EEENS5_IJNSA_ILi0EEESS_SS_EEEEENS5_IJNS4_10UnderscoreESV_SV_EEEEENS4_13SM90_TMA_LOADENS4_14ComposedLayoutINS4_7SwizzleILi2ELi4ELi3EEENS4_18smem_ptr_flag_bitsILi8EEENSQ_INS5_IJNSA_ILi8EEESG_EEENS5_IJSG_SC_EEEEEEEvNS4_8identityENS4_23SM90_TMA_LOAD_MULTICASTES18_vS19_EENS_8epilogue10collective6detail29Sm90TmaWarpSpecializedAdapterINS1D_15DefaultEpilogueIaSJ_SJ_NS1C_6thread17LinearCombinationIaLi1EiiLNS1H_9ScaleType4KindE0ELNS_15FloatRoundStyleE2EaEENS1_15EpilogueDefaultEEEEEvvEEEEvNT_6ParamsE)
        /*0008*/ 	.word	0x000000a8


	//----- nvinfo : EIATTR_FRAME_SIZE
	.align		4
.L_15:
        /*000c*/ 	.byte	0x04, 0x11
        /*000e*/ 	.short	(.L_17 - .L_16)
	.align		4
.L_16:
        /*0010*/ 	.word	index@(_ZN7cutlass13device_kernelINS_4gemm6kernel13GemmUniversalIN4cute5tupleIJiiiiEEENS1_10collective13CollectiveMmaINS1_34MainloopSm90TmaGmmaWarpSpecializedILi18ENS5_IJNS4_1CILi4EEENSA_ILi1EEESC_EEENS1_32KernelTmaWarpSpecializedPingpongEEENS5_IJNSA_ILi64EEENSA_ILi128EEESG_EEEaNS5_IJlSC_lEEEaSJ_NS4_8TiledMMAINS4_8MMA_AtomIJNS4_4SM904GMMA27MMA_64x128x32_S32S8S8_SS_TNEEEENS4_6LayoutINS5_IJSC_SC_SC_EEENS5_IJNSA_ILi0EEESS_SS_EEEEENS5_IJNS4_10UnderscoreESV_SV_EEEEENS4_13SM90_TMA_LOADENS4_14ComposedLayoutINS4_7SwizzleILi2ELi4ELi3EEENS4_18smem_ptr_flag_bitsILi8EEENSQ_INS5_IJNSA_ILi8EEESG_EEENS5_IJSG_SC_EEEEEEEvNS4_8identityENS4_23SM90_TMA_LOAD_MULTICASTES18_vS19_EENS_8epilogue10collective6detail29Sm90TmaWarpSpecializedAdapterINS1D_15DefaultEpilogueIaSJ_SJ_NS1C_6thread17LinearCombinationIaLi1EiiLNS1H_9ScaleType4KindE0ELNS_15FloatRoundStyleE2EaEENS1_15EpilogueDefaultEEEEEvvEEEEvNT_6ParamsE)
        /*0014*/ 	.word	0x00000008


	//----- nvinfo : EIATTR_MIN_STACK_SIZE
	.align		4
.L_17:
        /*0018*/ 	.byte	0x04, 0x12
        /*001a*/ 	.short	(.L_19 - .L_18)
	.align		4
.L_18:
        /*001c*/ 	.word	index@(_ZN7cutlass13device_kernelINS_4gemm6kernel13GemmUniversalIN4cute5tupleIJiiiiEEENS1_10collective13CollectiveMmaINS1_34MainloopSm90TmaGmmaWarpSpecializedILi18ENS5_IJNS4_1CILi4EEENSA_ILi1EEESC_EEENS1_32KernelTmaWarpSpecializedPingpongEEENS5_IJNSA_ILi64EEENSA_ILi128EEESG_EEEaNS5_IJlSC_lEEEaSJ_NS4_8TiledMMAINS4_8MMA_AtomIJNS4_4SM904GMMA27MMA_64x128x32_S32S8S8_SS_TNEEEENS4_6LayoutINS5_IJSC_SC_SC_EEENS5_IJNSA_ILi0EEESS_SS_EEEEENS5_IJNS4_10UnderscoreESV_SV_EEEEENS4_13SM90_TMA_LOADENS4_14ComposedLayoutINS4_7SwizzleILi2ELi4ELi3EEENS4_18smem_ptr_flag_bitsILi8EEENSQ_INS5_IJNSA_ILi8EEESG_EEENS5_IJSG_SC_EEEEEEEvNS4_8identityENS4_23SM90_TMA_LOAD_MULTICASTES18_vS19_EENS_8epilogue10collective6detail29Sm90TmaWarpSpecializedAdapterINS1D_15DefaultEpilogueIaSJ_SJ_NS1C_6thread17LinearCombinationIaLi1EiiLNS1H_9ScaleType4KindE0ELNS_15FloatRoundStyleE2EaEENS1_15EpilogueDefaultEEEEEvvEEEEvNT_6ParamsE)
        /*0020*/ 	.word	0x00000008
.L_19:


//--------------------- .nv.compat                --------------------------
	.section	.nv.compat,"",@"SHT_CUDA_COMPAT_INFO"
	.align	4
        /*0000*/ 	.byte	0x02, 0x09, 0x01, 0x00, 0x02, 0x02, 0x04, 0x00, 0x02, 0x05, 0x05, 0x00, 0x03, 0x07, 0x01, 0x01
        /*0010*/ 	.byte	0x02, 0x03, 0x01, 0x00, 0x02, 0x06, 0x01, 0x00, 0x04, 0x0b, 0x08, 0x00, 0x00, 0x00, 0x00, 0x00
        /*0020*/ 	.byte	0x00, 0x00, 0x00, 0x00


//--------------------- .nv.info._ZN7cutlass13device_kernelINS_4gemm6kernel13GemmUniversalIN4cute5tupleIJiiiiEEENS1_10collective13CollectiveMmaINS1_34MainloopSm90TmaGmmaWarpSpecializedILi18ENS5_IJNS4_1CILi4EEENSA_ILi1EEESC_EEENS1_32KernelTmaWarpSpecializedPingpongEEENS5_IJNSA_ILi64EEENSA_ILi128EEESG_EEEaNS5_IJlSC_lEEEaSJ_NS4_8TiledMMAINS4_8MMA_AtomIJNS4_4SM904GMMA27MMA_64x128x32_S32S8S8_SS_TNEEEENS4_6LayoutINS5_IJSC_SC_SC_EEENS5_IJNSA_ILi0EEESS_SS_EEEEENS5_IJNS4_10UnderscoreESV_SV_EEEEENS4_13SM90_TMA_LOADENS4_14ComposedLayoutINS4_7SwizzleILi2ELi4ELi3EEENS4_18smem_ptr_flag_bitsILi8EEENSQ_INS5_IJNSA_ILi8EEESG_EEENS5_IJSG_SC_EEEEEEEvNS4_8identityENS4_23SM90_TMA_LOAD_MULTICASTES18_vS19_EENS_8epilogue10collective6detail29Sm90TmaWarpSpecializedAdapterINS1D_15DefaultEpilogueIaSJ_SJ_NS1C_6thread17LinearCombinationIaLi1EiiLNS1H_9ScaleType4KindE0ELNS_15FloatRoundStyleE2EaEENS1_15EpilogueDefaultEEEEEvvEEEEvNT_6ParamsE --------------------------
	.section	.nv.info._ZN7cutlass13device_kernelINS_4gemm6kernel13GemmUniversalIN4cute5tupleIJiiiiEEENS1_10collective13CollectiveMmaINS1_34MainloopSm90TmaGmmaWarpSpecializedILi18ENS5_IJNS4_1CILi4EEENSA_ILi1EEESC_EEENS1_32KernelTmaWarpSpecializedPingpongEEENS5_IJNSA_ILi64EEENSA_ILi128EEESG_EEEaNS5_IJlSC_lEEEaSJ_NS4_8TiledMMAINS4_8MMA_AtomIJNS4_4SM904GMMA27MMA_64x128x32_S32S8S8_SS_TNEEEENS4_6LayoutINS5_IJSC_SC_SC_EEENS5_IJNSA_ILi0EEESS_SS_EEEEENS5_IJNS4_10UnderscoreESV_SV_EEEEENS4_13SM90_TMA_LOADENS4_14ComposedLayoutINS4_7SwizzleILi2ELi4ELi3EEENS4_18smem_ptr_flag_bitsILi8EEENSQ_INS5_IJNSA_ILi8EEESG_EEENS5_IJSG_SC_EEEEEEEvNS4_8identityENS4_23SM90_TMA_LOAD_MULTICASTES18_vS19_EENS_8epilogue10collective6detail29Sm90TmaWarpSpecializedAdapterINS1D_15DefaultEpilogueIaSJ_SJ_NS1C_6thread17LinearCombinationIaLi1EiiLNS1H_9ScaleType4KindE0ELNS_15FloatRoundStyleE2EaEENS1_15EpilogueDefaultEEEEEvvEEEEvNT_6ParamsE,"",@"SHT_CUDA_INFO"
	.sectionflags	@""
	.align	4


	//----- nvinfo : EIATTR_CUDA_API_VERSION
	.align		4
        /*0000*/ 	.byte	0x04, 0x37
        /*0002*/ 	.short	(.L_21 - .L_20)
.L_20:
        /*0004*/ 	.word	0x00000082


	//----- nvinfo : EIATTR_KPARAM_INFO
	.align		4
.L_21:
        /*0008*/ 	.byte	0x04, 0x17
        /*000a*/ 	.short	(.L_23 - .L_22)
.L_22:
        /*000c*/ 	.word	0x00000000
        /*0010*/ 	.short	0x0000
        /*0012*/ 	.short	0x0070
        /*0014*/ 	.byte	0x00, 0xf0, 0x01, 0x10


	//----- nvinfo : EIATTR_SPARSE_MMA_MASK
	.align		4
.L_23:
        /*0018*/ 	.byte	0x03, 0x50
        /*001a*/ 	.short	0x0000


	//----- nvinfo : EIATTR_MAXREG_COUNT
	.align		4
        /*001c*/ 	.byte	0x03, 0x1b
        /*001e*/ 	.short	0x00a8


	//----- nvinfo : EIATTR_NUM_BARRIERS
	.align		4
        /*0020*/ 	.byte	0x02, 0x4c
        /*0022*/ 	.byte	0x01
	.zero		1


	//----- nvinfo : EIATTR_EXTERNS
	.align		4
        /*0024*/ 	.byte	0x04, 0x0f
        /*0026*/ 	.short	(.L_25 - .L_24)


	//   ....[0]....
	.align		4
.L_24:
        /*0028*/ 	.word	index@(__assertfail)


	//----- nvinfo : EIATTR_ANNOTATIONS
	.align		4
.L_25:
        /*002c*/ 	.byte	0x04, 0x55
        /*002e*/ 	.short	(.L_27 - .L_26)


	//   ....[0]....
.L_26:
        /*0030*/ 	.word	0x00000001
        /*0034*/ 	.byte	0xc0, 0x0f, 0x00, 0x00, 0x01, 0x00, 0x00, 0x00, 0xb0, 0x55, 0x00, 0x00, 0x01, 0x00, 0x00, 0x00
        /*0044*/ 	.byte	0x40, 0x62, 0x00, 0x00


	//----- nvinfo : EIATTR_MERCURY_ISA_VERSION
	.align		4
.L_27:
        /*0048*/ 	.byte	0x03, 0x5f
        /*004a*/ 	.short	0x0101


	//----- nvinfo : EIATTR_INT_WARP_WIDE_INSTR_OFFSETS
	.align		4
        /*004c*/ 	.byte	0x04, 0x31
        /*004e*/ 	.short	(.L_29 - .L_28)


	//   ....[0]....
.L_28:
        /*0050*/ 	.word	0x00000790


	//   ....[1]....
        /*0054*/ 	.word	0x000007b0


	//   ....[2]....
        /*0058*/ 	.word	0x000007d0


	//   ....[3]....
        /*005c*/ 	.word	0x000008c0


	//   ....[4]....
        /*0060*/ 	.word	0x000008e0


	//   ....[5]....
        /*0064*/ 	.word	0x000008f0


	//   ....[6]....
        /*0068*/ 	.word	0x000009a0


	//   ....[7]....
        /*006c*/ 	.word	0x000009f0


	//   ....[8]....
        /*0070*/ 	.word	0x00002030


	//----- nvinfo : EIATTR_COOP_GROUP_MASK_REGIDS
	.align		4
.L_29:
        /*0074*/ 	.byte	0x04, 0x29
        /*0076*/ 	.short	(.L_31 - .L_30)


	//   ....[0]....
.L_30:
        /*0078*/ 	.word	0xffffffff


	//   ....[1]....
        /*007c*/ 	.word	0xffffffff


	//   ....[2]....
        /*0080*/ 	.word	0xffffffff


	//   ....[3]....
        /*0084*/ 	.word	0xffffffff


	//   ....[4]....
        /*0088*/ 	.word	0xffffffff


	//   ....[5]....
        /*008c*/ 	.word	0xffffffff


	//   ....[6]....
        /*0090*/ 	.word	0xffffffff


	//----- nvinfo : EIATTR_COOP_GROUP_INSTR_OFFSETS
	.align		4
.L_31:
        /*0094*/ 	.byte	0x04, 0x28
        /*0096*/ 	.short	(.L_33 - .L_32)


	//   ....[0]....
.L_32:
        /*0098*/ 	.word	0x00000070


	//   ....[1]....
        /*009c*/ 	.word	0x00000080


	//   ....[2]....
        /*00a0*/ 	.word	0x00000140


	//   ....[3]....
        /*00a4*/ 	.word	0x00000520


	//   ....[4]....
        /*00a8*/ 	.word	0x00000560


	//   ....[5]....
        /*00ac*/ 	.word	0x00000910


	//   ....[6]....
        /*00b0*/ 	.word	0x00000b60


	//----- nvinfo : EIATTR_REG_RECONFIG
	.align		4
.L_33:
        /*00b4*/ 	.byte	0x01, 0x54
	.zero		2


	//----- nvinfo : EIATTR_SYSCALL_OFFSETS
	.align		4
        /*00b8*/ 	.byte	0x04, 0x46
        /*00ba*/ 	.short	(.L_35 - .L_34)


	//   ....[0]....
.L_34:
        /*00bc*/ 	.word	0x00001a60


	//----- nvinfo : EIATTR_MBARRIER_INSTR_OFFSETS
	.align		4
.L_35:
        /*00c0*/ 	.byte	0x04, 0x39
        /*00c2*/ 	.short	(.L_37 - .L_36)


	//   ....[0]....
.L_36:
        /*00c4*/ 	.word	0x000002a0
        /*00c8*/ 	.word	0x000000ff
        /*00cc*/ 	.word	0x00000000
        /*00d0*/ 	.short	0x0100
        /*00d2*/ 	.byte	0x08
	.zero		1


	//   ....[1]....
        /*00d4*/ 	.word	0x000002b0
        /*00d8*/ 	.word	0x000000ff
        /*00dc*/ 	.word	0x00000090
        /*00e0*/ 	.short	0x0100
        /*00e2*/ 	.byte	0x08
	.zero		1


	//   ....[2]....
        /*00e4*/ 	.word	0x000002c0
        /*00e8*/ 	.word	0x000000ff
        /*00ec*/ 	.word	0x00000008
        /*00f0*/ 	.short	0x0100
        /*00f2*/ 	.byte	0x08
	.zero		1


	//   ....[3]....
        /*00f4*/ 	.word	0x000002d0
        /*00f8*/ 	.word	0x000000ff
        /*00fc*/ 	.word	0x00000098
        /*0100*/ 	.short	0x0100
        /*0102*/ 	.byte	0x08
	.zero		1


	//   ....[4]....
        /*0104*/ 	.word	0x000002e0
        /*0108*/ 	.word	0x000000ff
        /*010c*/ 	.word	0x00000010
        /*0110*/ 	.short	0x0100
        /*0112*/ 	.byte	0x08
	.zero		1


	//   ....[5]....
        /*0114*/ 	.word	0x000002f0
        /*0118*/ 	.word	0x000000ff
        /*011c*/ 	.word	0x000000a0
        /*0120*/ 	.short	0x0100
        /*0122*/ 	.byte	0x08
	.zero		1


	//   ....[6]....
        /*0124*/ 	.word	0x00000300
        /*0128*/ 	.word	0x000000ff
        /*012c*/ 	.word	0x00000018
        /*0130*/ 	.short	0x0100
        /*0132*/ 	.byte	0x08
	.zero		1


	//   ....[7]....
        /*0134*/ 	.word	0x00000310
        /*0138*/ 	.word	0x000000ff
        /*013c*/ 	.word	0x000000a8
        /*0140*/ 	.short	0x0100
        /*0142*/ 	.byte	0x08
	.zero		1


	//   ....[8]....
        /*0144*/ 	.word	0x00000320
        /*0148*/ 	.word	0x000000ff
        /*014c*/ 	.word	0x00000020
        /*0150*/ 	.short	0x0100
        /*0152*/ 	.byte	0x08
	.zero		1


	//   ....[9]....
        /*0154*/ 	.word	0x00000330
        /*0158*/ 	.word	0x000000ff
        /*015c*/ 	.word	0x000000b0
        /*0160*/ 	.short	0x0100
        /*0162*/ 	.byte	0x08
	.zero		1


	//   ....[10]....
        /*0164*/ 	.word	0x00000340
        /*0168*/ 	.word	0x000000ff
        /*016c*/ 	.word	0x00000028
        /*0170*/ 	.short	0x0100
        /*0172*/ 	.byte	0x08
	.zero		1


	//   ....[11]....
        /*0174*/ 	.word	0x00000350
        /*0178*/ 	.word	0x000000ff
        /*017c*/ 	.word	0x000000b8
        /*0180*/ 	.short	0x0100
        /*0182*/ 	.byte	0x08
	.zero		1


	//   ....[12]....
        /*0184*/ 	.word	0x00000360
        /*0188*/ 	.word	0x000000ff
        /*018c*/ 	.word	0x00000030
        /*0190*/ 	.short	0x0100
        /*0192*/ 	.byte	0x08
	.zero		1


	//   ....[13]....
        /*0194*/ 	.word	0x00000370
        /*0198*/ 	.word	0x000000ff
        /*019c*/ 	.word	0x000000c0
        /*01a0*/ 	.short	0x0100
        /*01a2*/ 	.byte	0x08
	.zero		1


	//   ....[14]....
        /*01a4*/ 	.word	0x00000380
        /*01a8*/ 	.word	0x000000ff
        /*01ac*/ 	.word	0x00000038
        /*01b0*/ 	.short	0x0100
        /*01b2*/ 	.byte	0x08
	.zero		1


	//   ....[15]....
        /*01b4*/ 	.word	0x00000390
        /*01b8*/ 	.word	0x000000ff
        /*01bc*/ 	.word	0x000000c8
        /*01c0*/ 	.short	0x0100
        /*01c2*/ 	.byte	0x08
	.zero		1


	//   ....[16]....
        /*01c4*/ 	.word	0x000003a0
        /*01c8*/ 	.word	0x000000ff
        /*01cc*/ 	.word	0x00000040
        /*01d0*/ 	.short	0x0100
        /*01d2*/ 	.byte	0x08
	.zero		1


	//   ....[17]....
        /*01d4*/ 	.word	0x000003b0
        /*01d8*/ 	.word	0x000000ff
        /*01dc*/ 	.word	0x000000d0
        /*01e0*/ 	.short	0x0100
        /*01e2*/ 	.byte	0x08
	.zero		1


	//   ....[18]....
        /*01e4*/ 	.word	0x000003c0
        /*01e8*/ 	.word	0x000000ff
        /*01ec*/ 	.word	0x00000048
        /*01f0*/ 	.short	0x0100
        /*01f2*/ 	.byte	0x08
	.zero		1


	//   ....[19]....
        /*01f4*/ 	.word	0x000003d0
        /*01f8*/ 	.word	0x000000ff
        /*01fc*/ 	.word	0x000000d8
        /*0200*/ 	.short	0x0100
        /*0202*/ 	.byte	0x08
	.zero		1


	//   ....[20]....
        /*0204*/ 	.word	0x000003e0
        /*0208*/ 	.word	0x000000ff
        /*020c*/ 	.word	0x00000050
        /*0210*/ 	.short	0x0100
        /*0212*/ 	.byte	0x08
	.zero		1


	//   ....[21]....
        /*0214*/ 	.word	0x000003f0
        /*0218*/ 	.word	0x000000ff
        /*021c*/ 	.word	0x000000e0
        /*0220*/ 	.short	0x0100
        /*0222*/ 	.byte	0x08
	.zero		1


	//   ....[22]....
        /*0224*/ 	.word	0x00000400
        /*0228*/ 	.word	0x000000ff
        /*022c*/ 	.word	0x00000058
        /*0230*/ 	.short	0x0100
        /*0232*/ 	.byte	0x08
	.zero		1


	//   ....[23]....
        /*0234*/ 	.word	0x00000410
        /*0238*/ 	.word	0x000000ff
        /*023c*/ 	.word	0x000000e8
        /*0240*/ 	.short	0x0100
        /*0242*/ 	.byte	0x08
	.zero		1


	//   ....[24]....
        /*0244*/ 	.word	0x00000420
        /*0248*/ 	.word	0x000000ff
        /*024c*/ 	.word	0x00000060
        /*0250*/ 	.short	0x0100
        /*0252*/ 	.byte	0x08
	.zero		1


	//   ....[25]....
        /*0254*/ 	.word	0x00000430
        /*0258*/ 	.word	0x000000ff
        /*025c*/ 	.word	0x000000f0
        /*0260*/ 	.short	0x0100
        /*0262*/ 	.byte	0x08
	.zero		1


	//   ....[26]....
        /*0264*/ 	.word	0x00000440
        /*0268*/ 	.word	0x000000ff
        /*026c*/ 	.word	0x00000068
        /*0270*/ 	.short	0x0100
        /*0272*/ 	.byte	0x08
	.zero		1


	//   ....[27]....
        /*0274*/ 	.word	0x00000450
        /*0278*/ 	.word	0x000000ff
        /*027c*/ 	.word	0x000000f8
        /*0280*/ 	.short	0x0100
        /*0282*/ 	.byte	0x08
	.zero		1


	//   ....[28]....
        /*0284*/ 	.word	0x00000460
        /*0288*/ 	.word	0x000000ff
        /*028c*/ 	.word	0x00000070
        /*0290*/ 	.short	0x0100
        /*0292*/ 	.byte	0x08
	.zero		1


	//   ....[29]....
        /*0294*/ 	.word	0x00000470
        /*0298*/ 	.word	0x000000ff
        /*029c*/ 	.word	0x00000100
        /*02a0*/ 	.short	0x0100
        /*02a2*/ 	.byte	0x08
	.zero		1


	//   ....[30]....
        /*02a4*/ 	.word	0x00000480
        /*02a8*/ 	.word	0x000000ff
        /*02ac*/ 	.word	0x00000078
        /*02b0*/ 	.short	0x0100
        /*02b2*/ 	.byte	0x08
	.zero		1


	//   ....[31]....
        /*02b4*/ 	.word	0x00000490
        /*02b8*/ 	.word	0x000000ff
        /*02bc*/ 	.word	0x00000108
        /*02c0*/ 	.short	0x0100
        /*02c2*/ 	.byte	0x08
	.zero		1


	//   ....[32]....
        /*02c4*/ 	.word	0x000004a0
        /*02c8*/ 	.word	0x000000ff
        /*02cc*/ 	.word	0x00000080
        /*02d0*/ 	.short	0x0100
        /*02d2*/ 	.byte	0x08
	.zero		1


	//   ....[33]....
        /*02d4*/ 	.word	0x000004b0
        /*02d8*/ 	.word	0x000000ff
        /*02dc*/ 	.word	0x00000110
        /*02e0*/ 	.short	0x0100
        /*02e2*/ 	.byte	0x08
	.zero		1


	//   ....[34]....
        /*02e4*/ 	.word	0x000004c0
        /*02e8*/ 	.word	0x000000ff
        /*02ec*/ 	.word	0x00000088
        /*02f0*/ 	.short	0x0100
        /*02f2*/ 	.byte	0x08
	.zero		1


	//   ....[35]....
        /*02f4*/ 	.word	0x000004d0
        /*02f8*/ 	.word	0x000000ff
        /*02fc*/ 	.word	0x00000118
        /*0300*/ 	.short	0x0100
        /*0302*/ 	.byte	0x08
	.zero		1


	//   ....[36]....
        /*0304*/ 	.word	0x00000a20
        /*0308*/ 	.word	0x000000ff
        /*030c*/ 	.word	0x00000150
        /*0310*/ 	.short	0x0100
        /*0312*/ 	.byte	0x08
	.zero		1


	//   ....[37]....
        /*0314*/ 	.word	0x00000ab0
        /*0318*/ 	.word	0x000000ff
        /*031c*/ 	.word	0x00000158
        /*0320*/ 	.short	0x0100
        /*0322*/ 	.byte	0x08
	.zero		1


	//   ....[38]....
        /*0324*/ 	.word	0x00000ae0
        /*0328*/ 	.word	0x000000ff
        /*032c*/ 	.word	0x00000130
        /*0330*/ 	.short	0x0100
        /*0332*/ 	.byte	0x09
	.zero		1


	//   ....[39]....
        /*0334*/ 	.word	0x00000af0
        /*0338*/ 	.word	0x000000ff
        /*033c*/ 	.word	0x00000138
        /*0340*/ 	.short	0x0100
        /*0342*/ 	.byte	0x09
	.zero		1


	//   ....[40]....
        /*0344*/ 	.word	0x00000b00
        /*0348*/ 	.word	0x000000ff
        /*034c*/ 	.word	0x00000140
        /*0350*/ 	.short	0x0100
        /*0352*/ 	.byte	0x09
	.zero		1


	//   ....[41]....
        /*0354*/ 	.word	0x00000b10
        /*0358*/ 	.word	0x000000ff
        /*035c*/ 	.word	0x00000148
        /*0360*/ 	.short	0x0100
        /*0362*/ 	.byte	0x09
	.zero		1


	//   ....[42]....
        /*0364*/ 	.word	0x00001940
        /*0368*/ 	.word	0x0000005f
        /*036c*/ 	.word	0x00000000
        /*0370*/ 	.short	0x010a
        /*0372*/ 	.byte	0x2a
	.zero		1


	//   ....[43]....
        /*0374*/ 	.word	0x00001af0
        /*0378*/ 	.word	0x00000003
        /*037c*/ 	.word	0x00000000
        /*0380*/ 	.short	0x010a
        /*0382*/ 	.byte	0x3f
	.zero		1


	//   ....[44]....
        /*0384*/ 	.word	0x00001b30
        /*0388*/ 	.word	0x00000003
        /*038c*/ 	.word	0x00000000
        /*0390*/ 	.short	0x010a
        /*0392*/ 	.byte	0x3f
	.zero		1


	//   ....[45]....
        /*0394*/ 	.word	0x00001d30
        /*0398*/ 	.word	0x000000ff
        /*039c*/ 	.word	0x00000000
        /*03a0*/ 	.short	0x010a
        /*03a2*/ 	.byte	0x04
	.zero		1


	//   ....[46]....
        /*03a4*/ 	.word	0x00001d70
        /*03a8*/ 	.word	0x000000ff
        /*03ac*/ 	.word	0x00000000
        /*03b0*/ 	.short	0x010a
        /*03b2*/ 	.byte	0x04
	.zero		1


	//   ....[47]....
        /*03b4*/ 	.word	0x00001ed0
        /*03b8*/ 	.word	0x00000005
        /*03bc*/ 	.word	0x00000000
        /*03c0*/ 	.short	0x0101
        /*03c2*/ 	.byte	0x3f
	.zero		1


	//   ....[48]....
        /*03c4*/ 	.word	0x00001fd0
        /*03c8*/ 	.word	0x00000060
        /*03cc*/ 	.word	0x00000000
        /*03d0*/ 	.short	0x0101
        /*03d2*/ 	.byte	0x2f
	.zero		1


	//   ....[49]....
        /*03d4*/ 	.word	0x000020d0
        /*03d8*/ 	.word	0x00000003
        /*03dc*/ 	.word	0x00000000
        /*03e0*/ 	.short	0x0101
        /*03e2*/ 	.byte	0x3f
	.zero		1


	//   ....[50]....
        /*03e4*/ 	.word	0x00002190
        /*03e8*/ 	.word	0x0000005f
        /*03ec*/ 	.word	0x00000010
        /*03f0*/ 	.short	0x010a
        /*03f2*/ 	.byte	0x2a
	.zero		1


	//   ....[51]....
        /*03f4*/ 	.word	0x000055d0
        /*03f8*/ 	.word	0x00000062
        /*03fc*/ 	.word	0x00000000
        /*0400*/ 	.short	0x0101
        /*0402*/ 	.byte	0x2f
	.zero		1


	//   ....[52]....
        /*0404*/ 	.word	0x00005f90
        /*0408*/ 	.word	0x0000000c
        /*040c*/ 	.word	0x00000090
        /*0410*/ 	.short	0x010a
        /*0412*/ 	.byte	0x3f
	.zero		1


	//   ....[53]....
        /*0414*/ 	.word	0x00006350
        /*0418*/ 	.word	0x00000004
        /*041c*/ 	.word	0x00000158
        /*0420*/ 	.short	0x0101
        /*0422*/ 	.byte	0x3f
	.zero		1


	//   ....[54]....
        /*0424*/ 	.word	0x00006ae0
        /*0428*/ 	.word	0x00000007
        /*042c*/ 	.word	0x00000000
        /*0430*/ 	.short	0x010a
        /*0432*/ 	.byte	0x3f
	.zero		1


	//   ....[55]....
        /*0434*/ 	.word	0x00006b60
        /*0438*/ 	.word	0x00000009
        /*043c*/ 	.word	0x00000000
        /*0440*/ 	.short	0x010a
        /*0442*/ 	.byte	0x3f
	.zero		1


	//   ....[56]....
        /*0444*/ 	.word	0x00006bf0
        /*0448*/ 	.word	0x00000006
        /*044c*/ 	.word	0x00000000
        /*0450*/ 	.short	0x010a
        /*0452*/ 	.byte	0x3f
	.zero		1


	//   ....[57]....
        /*0454*/ 	.word	0x00006c80
        /*0458*/ 	.word	0x00000009
        /*045c*/ 	.word	0x00000000
        /*0460*/ 	.short	0x010a
        /*0462*/ 	.byte	0x3f
	.zero		1


	//   ....[58]....
        /*0464*/ 	.word	0x00006d10
        /*0468*/ 	.word	0x00000006
        /*046c*/ 	.word	0x00000000
        /*0470*/ 	.short	0x010a
        /*0472*/ 	.byte	0x3f
	.zero		1


	//   ....[59]....
        /*0474*/ 	.word	0x00006da0
        /*0478*/ 	.word	0x00000009
        /*047c*/ 	.word	0x00000000
        /*0480*/ 	.short	0x010a
        /*0482*/ 	.byte	0x3f
	.zero		1


	//   ....[60]....
        /*0484*/ 	.word	0x00006e30
        /*0488*/ 	.word	0x00000006
        /*048c*/ 	.word	0x00000000
        /*0490*/ 	.short	0x010a
        /*0492*/ 	.byte	0x3f
	.zero		1


	//   ....[61]....
        /*0494*/ 	.word	0x00006ec0
        /*0498*/ 	.word	0x00000009
        /*049c*/ 	.word	0x00000000
        /*04a0*/ 	.short	0x010a
        /*04a2*/ 	.byte	0x3f
	.zero		1


	//   ....[62]....
        /*04a4*/ 	.word	0x00006f50
        /*04a8*/ 	.word	0x00000006
        /*04ac*/ 	.word	0x00000000
        /*04b0*/ 	.short	0x010a
        /*04b2*/ 	.byte	0x3f
	.zero		1


	//   ....[63]....
        /*04b4*/ 	.word	0x00006fe0
        /*04b8*/ 	.word	0x00000009
        /*04bc*/ 	.word	0x00000000
        /*04c0*/ 	.short	0x010a
        /*04c2*/ 	.byte	0x3f
	.zero		1


	//   ....[64]....
        /*04c4*/ 	.word	0x00007070
        /*04c8*/ 	.word	0x00000006
        /*04cc*/ 	.word	0x00000000
        /*04d0*/ 	.short	0x010a
        /*04d2*/ 	.byte	0x3f
	.zero		1


	//   ....[65]....
        /*04d4*/ 	.word	0x00007100
        /*04d8*/ 	.word	0x00000009
        /*04dc*/ 	.word	0x00000000
        /*04e0*/ 	.short	0x010a
        /*04e2*/ 	.byte	0x3f
	.zero		1


	//   ....[66]....
        /*04e4*/ 	.word	0x00007190
        /*04e8*/ 	.word	0x00000006
        /*04ec*/ 	.word	0x00000000
        /*04f0*/ 	.short	0x010a
        /*04f2*/ 	.byte	0x3f
	.zero		1


	//   ....[67]....
        /*04f4*/ 	.word	0x00007220
        /*04f8*/ 	.word	0x00000009
        /*04fc*/ 	.word	0x00000000
        /*0500*/ 	.short	0x010a
        /*0502*/ 	.byte	0x3f
	.zero		1


	//   ....[68]....
        /*0504*/ 	.word	0x000072b0
        /*0508*/ 	.word	0x00000006
        /*050c*/ 	.word	0x00000000
        /*0510*/ 	.short	0x010a
        /*0512*/ 	.byte	0x3f
	.zero		1


	//   ....[69]....
        /*0514*/ 	.word	0x00007340
        /*0518*/ 	.word	0x00000009
        /*051c*/ 	.word	0x00000000
        /*0520*/ 	.short	0x010a
        /*0522*/ 	.byte	0x3f
	.zero		1


	//   ....[70]....
        /*0524*/ 	.word	0x000073d0
        /*0528*/ 	.word	0x00000006
        /*052c*/ 	.word	0x00000000
        /*0530*/ 	.short	0x010a
        /*0532*/ 	.byte	0x3f
	.zero		1


	//   ....[71]....
        /*0534*/ 	.word	0x00007460
        /*0538*/ 	.word	0x00000003
        /*053c*/ 	.word	0x00000000
        /*0540*/ 	.short	0x010a
        /*0542*/ 	.byte	0x3f
	.zero		1


	//   ....[72]....
        /*0544*/ 	.word	0x000074c0
        /*0548*/ 	.word	0x00000061
        /*054c*/ 	.word	0x00000000
        /*0550*/ 	.short	0x010a
        /*0552*/ 	.byte	0x3f
	.zero		1


	//   ....[73]....
        /*0554*/ 	.word	0x00007510
        /*0558*/ 	.word	0x00000003
        /*055c*/ 	.word	0x00000000
        /*0560*/ 	.short	0x010a
        /*0562*/ 	.byte	0x3f
	.zero		1


	//   ....[74]....
        /*0564*/ 	.word	0x00007570
        /*0568*/ 	.word	0x00000005
        /*056c*/ 	.word	0x00000000
        /*0570*/ 	.short	0x010a
        /*0572*/ 	.byte	0x3f
	.zero		1


	//   ....[75]....
        /*0574*/ 	.word	0x000075c0
        /*0578*/ 	.word	0x00000061
        /*057c*/ 	.word	0x00000010
        /*0580*/ 	.short	0x010a
        /*0582*/ 	.byte	0x3f
	.zero		1


	//   ....[76]....
        /*0584*/ 	.word	0x00007690
        /*0588*/ 	.word	0x0000000c
        /*058c*/ 	.word	0x00000090
        /*0590*/ 	.short	0x010a
        /*0592*/ 	.byte	0x3f
	.zero		1


	//   ....[77]....
        /*0594*/ 	.word	0x00007760
        /*0598*/ 	.word	0x00000007
        /*059c*/ 	.word	0x00000000
        /*05a0*/ 	.short	0x010a
        /*05a2*/ 	.byte	0x3f
	.zero		1


	//   ....[78]....
        /*05a4*/ 	.word	0x000077b0
        /*05a8*/ 	.word	0x00000009
        /*05ac*/ 	.word	0x00000000
        /*05b0*/ 	.short	0x010a
        /*05b2*/ 	.byte	0x3f
	.zero		1


	//   ....[79]....
        /*05b4*/ 	.word	0x00007800
        /*05b8*/ 	.word	0x00000006
        /*05bc*/ 	.word	0x00000000
        /*05c0*/ 	.short	0x010a
        /*05c2*/ 	.byte	0x3f
	.zero		1


	//   ....[80]....
        /*05c4*/ 	.word	0x00007850
        /*05c8*/ 	.word	0x00000009
        /*05cc*/ 	.word	0x00000000
        /*05d0*/ 	.short	0x010a
        /*05d2*/ 	.byte	0x3f
	.zero		1


	//   ....[81]....
        /*05d4*/ 	.word	0x000078a0
        /*05d8*/ 	.word	0x00000006
        /*05dc*/ 	.word	0x00000000
        /*05e0*/ 	.short	0x010a
        /*05e2*/ 	.byte	0x3f
	.zero		1


	//   ....[82]....
        /*05e4*/ 	.word	0x000078f0
        /*05e8*/ 	.word	0x00000009
        /*05ec*/ 	.word	0x00000000
        /*05f0*/ 	.short	0x010a
        /*05f2*/ 	.byte	0x3f
	.zero		1


	//   ....[83]....
        /*05f4*/ 	.word	0x00007940
        /*05f8*/ 	.word	0x00000006
        /*05fc*/ 	.word	0x00000000
        /*0600*/ 	.short	0x010a
        /*0602*/ 	.byte	0x3f
	.zero		1


	//   ....[84]....
        /*0604*/ 	.word	0x00007990
        /*0608*/ 	.word	0x00000009
        /*060c*/ 	.word	0x00000000
        /*0610*/ 	.short	0x010a
        /*0612*/ 	.byte	0x3f
	.zero		1


	//   ....[85]....
        /*0614*/ 	.word	0x000079e0
        /*0618*/ 	.word	0x00000006
        /*061c*/ 	.word	0x00000000
        /*0620*/ 	.short	0x010a
        /*0622*/ 	.byte	0x3f
	.zero		1


	//   ....[86]....
        /*0624*/ 	.word	0x00007a30
        /*0628*/ 	.word	0x00000009
        /*062c*/ 	.word	0x00000000
        /*0630*/ 	.short	0x010a
        /*0632*/ 	.byte	0x3f
	.zero		1


	//   ....[87]....
        /*0634*/ 	.word	0x00007a80
        /*0638*/ 	.word	0x00000006
        /*063c*/ 	.word	0x00000000
        /*0640*/ 	.short	0x010a
        /*0642*/ 	.byte	0x3f
	.zero		1


	//   ....[88]....
        /*0644*/ 	.word	0x00007ad0
        /*0648*/ 	.word	0x00000009
        /*064c*/ 	.word	0x00000000
        /*0650*/ 	.short	0x010a
        /*0652*/ 	.byte	0x3f
	.zero		1


	//   ....[89]....
        /*0654*/ 	.word	0x00007b20
        /*0658*/ 	.word	0x00000006
        /*065c*/ 	.word	0x00000000
        /*0660*/ 	.short	0x010a
        /*0662*/ 	.byte	0x3f
	.zero		1


	//   ....[90]....
        /*0664*/ 	.word	0x00007b70
        /*0668*/ 	.word	0x00000009
        /*066c*/ 	.word	0x00000000
        /*0670*/ 	.short	0x010a
        /*0672*/ 	.byte	0x3f
	.zero		1


	//   ....[91]....
        /*0674*/ 	.word	0x00007bc0
        /*0678*/ 	.word	0x00000006
        /*067c*/ 	.word	0x00000000
        /*0680*/ 	.short	0x010a
        /*0682*/ 	.byte	0x3f
	.zero		1


	//   ....[92]....
        /*0684*/ 	.word	0x00007c10
        /*0688*/ 	.word	0x00000009
        /*068c*/ 	.word	0x00000000
        /*0690*/ 	.short	0x010a
        /*0692*/ 	.byte	0x3f
	.zero		1


	//   ....[93]....
        /*0694*/ 	.word	0x00007c60
        /*0698*/ 	.word	0x00000006
        /*069c*/ 	.word	0x00000000
        /*06a0*/ 	.short	0x010a
        /*06a2*/ 	.byte	0x3f
	.zero		1


	//----- nvinfo : EIATTR_NUM_MBARRIERS
	.align		4
.L_37:
        /*06a4*/ 	.byte	0x03, 0x38
        /*06a6*/ 	.short	0x002a


	//----- nvinfo : EIATTR_EXIT_INSTR_OFFSETS
	.align		4
        /*06a8*/ 	.byte	0x04, 0x1c
        /*06aa*/ 	.short	(.L_39 - .L_38)


	//   ....[0]....
.L_38:
        /*06ac*/ 	.word	0x00001600


	//   ....[1]....
        /*06b0*/ 	.word	0x00001660


	//   ....[2]....
        /*06b4*/ 	.word	0x00005c60


	//   ....[3]....
        /*06b8*/ 	.word	0x00005c90


	//   ....[4]....
        /*06bc*/ 	.word	0x000074b0


	//----- nvinfo : EIATTR_MAX_THREADS
	.align		4
.L_39:
        /*06c0*/ 	.byte	0x04, 0x05
        /*06c2*/ 	.short	(.L_41 - .L_40)
.L_40:
        /*06c4*/ 	.word	0x00000180
        /*06c8*/ 	.word	0x00000001
        /*06cc*/ 	.word	0x00000001


	//----- nvinfo : EIATTR_CRS_STACK_SIZE
	.align		4
.L_41:
        /*06d0*/ 	.byte	0x04, 0x1e
        /*06d2*/ 	.short	(.L_43 - .L_42)
.L_42:
        /*06d4*/ 	.word	0x00000000


	//----- nvinfo : EIATTR_CBANK_PARAM_SIZE
	.align		4
.L_43:
        /*06d8*/ 	.byte	0x03, 0x19
        /*06da*/ 	.short	0x0470


	//----- nvinfo : EIATTR_PARAM_CBANK
	.align		4
        /*06dc*/ 	.byte	0x04, 0x0a
        /*06de*/ 	.short	(.L_45 - .L_44)
	.align		4
.L_44:
        /*06e0*/ 	.word	index@(.nv.constant0._ZN7cutlass13device_kernelINS_4gemm6kernel13GemmUniversalIN4cute5tupleIJiiiiEEENS1_10collective13CollectiveMmaINS1_34MainloopSm90TmaGmmaWarpSpecializedILi18ENS5_IJNS4_1CILi4EEENSA_ILi1EEESC_EEENS1_32KernelTmaWarpSpecializedPingpongEEENS5_IJNSA_ILi64EEENSA_ILi128EEESG_EEEaNS5_IJlSC_lEEEaSJ_NS4_8TiledMMAINS4_8MMA_AtomIJNS4_4SM904GMMA27MMA_64x128x32_S32S8S8_SS_TNEEEENS4_6LayoutINS5_IJSC_SC_SC_EEENS5_IJNSA_ILi0EEESS_SS_EEEEENS5_IJNS4_10UnderscoreESV_SV_EEEEENS4_13SM90_TMA_LOADENS4_14ComposedLayoutINS4_7SwizzleILi2ELi4ELi3EEENS4_18smem_ptr_flag_bitsILi8EEENSQ_INS5_IJNSA_ILi8EEESG_EEENS5_IJSG_SC_EEEEEEEvNS4_8identityENS4_23SM90_TMA_LOAD_MULTICASTES18_vS19_EENS_8epilogue10collective6detail29Sm90TmaWarpSpecializedAdapterINS1D_15DefaultEpilogueIaSJ_SJ_NS1C_6thread17LinearCombinationIaLi1EiiLNS1H_9ScaleType4KindE0ELNS_15FloatRoundStyleE2EaEENS1_15EpilogueDefaultEEEEEvvEEEEvNT_6ParamsE)
        /*06e4*/ 	.short	0x0210
        /*06e6*/ 	.short	0x0470


	//----- nvinfo : EIATTR_SW_WAR
	.align		4
.L_45:
        /*06e8*/ 	.byte	0x04, 0x36
        /*06ea*/ 	.short	(.L_47 - .L_46)
.L_46:
        /*06ec*/ 	.word	0x00000008
.L_47:


//--------------------- .nv.callgraph             --------------------------
	.section	.nv.callgraph,"",@"SHT_CUDA_CALLGRAPH"
	.align	4
	.sectionentsize	8
	.align		4
        /*0000*/ 	.word	0x00000000
	.align		4
        /*0004*/ 	.word	0xffffffff
	.align		4
        /*0008*/ 	.word	index@(_ZN7cutlass13device_kernelINS_4gemm6kernel13GemmUniversalIN4cute5tupleIJiiiiEEENS1_10collective13CollectiveMmaINS1_34MainloopSm90TmaGmmaWarpSpecializedILi18ENS5_IJNS4_1CILi4EEENSA_ILi1EEESC_EEENS1_32KernelTmaWarpSpecializedPingpongEEENS5_IJNSA_ILi64EEENSA_ILi128EEESG_EEEaNS5_IJlSC_lEEEaSJ_NS4_8TiledMMAINS4_8MMA_AtomIJNS4_4SM904GMMA27MMA_64x128x32_S32S8S8_SS_TNEEEENS4_6LayoutINS5_IJSC_SC_SC_EEENS5_IJNSA_ILi0EEESS_SS_EEEEENS5_IJNS4_10UnderscoreESV_SV_EEEEENS4_13SM90_TMA_LOADENS4_14ComposedLayoutINS4_7SwizzleILi2ELi4ELi3EEENS4_18smem_ptr_flag_bitsILi8EEENSQ_INS5_IJNSA_ILi8EEESG_EEENS5_IJSG_SC_EEEEEEEvNS4_8identityENS4_23SM90_TMA_LOAD_MULTICASTES18_vS19_EENS_8epilogue10collective6detail29Sm90TmaWarpSpecializedAdapterINS1D_15DefaultEpilogueIaSJ_SJ_NS1C_6thread17LinearCombinationIaLi1EiiLNS1H_9ScaleType4KindE0ELNS_15FloatRoundStyleE2EaEENS1_15EpilogueDefaultEEEEEvvEEEEvNT_6ParamsE)
	.align		4
        /*000c*/ 	.word	index@(__assertfail)
	.align		4
        /*0010*/ 	.word	0x00000000
	.align		4
        /*0014*/ 	.word	0xfffffffe
	.align		4
        /*0018*/ 	.word	0x00000000
	.align		4
        /*001c*/ 	.word	0xfffffffd
	.align		4
        /*0020*/ 	.word	0x00000000
	.align		4
        /*0024*/ 	.word	0xfffffffc


//--------------------- .nv.constant4             --------------------------
	.section	.nv.constant4,"a",@progbits
	.align	8
	.align		8
.nv.constant4:
        /*0000*/ 	.dword	__assertfail
	.align		8
        /*0008*/ 	.dword	__unnamed_1
	.align		8
        /*0010*/ 	.dword	_ZN40_INTERNAL_7eccce50_4_k_cu_45664d08_238824cuda3std3__45__cpo5beginE
	.align		8
        /*0018*/ 	.dword	_ZN40_INTERNAL_7eccce50_4_k_cu_45664d08_238824cuda3std3__45__cpo3endE
	.align		8
        /*0020*/ 	.dword	_ZN40_INTERNAL_7eccce50_4_k_cu_45664d08_238824cuda3std3__45__cpo6cbeginE
	.align		8
        /*0028*/ 	.dword	_ZN40_INTERNAL_7eccce50_4_k_cu_45664d08_238824cuda3std3__45__cpo4cendE
	.align		8
        /*0030*/ 	.dword	_ZN40_INTERNAL_7eccce50_4_k_cu_45664d08_238824cuda3std3__442_GLOBAL__N__7eccce50_4_k_cu_45664d08_238826ignoreE
	.align		8
        /*0038*/ 	.dword	_ZN40_INTERNAL_7eccce50_4_k_cu_45664d08_238824cuda3std3__419piecewise_constructE
	.align		8
        /*0040*/ 	.dword	_ZN40_INTERNAL_7eccce50_4_k_cu_45664d08_238824cuda3std3__48in_placeE
	.align		8
        /*0048*/ 	.dword	_ZN40_INTERNAL_7eccce50_4_k_cu_45664d08_238824cuda3std6ranges3__45__cpo4swapE
	.align		8
        /*0050*/ 	.dword	_ZN40_INTERNAL_7eccce50_4_k_cu_45664d08_238824cuda3std6ranges3__45__cpo9iter_moveE
	.align		8
        /*0058*/ 	.dword	_ZN40_INTERNAL_7eccce50_4_k_cu_45664d08_238824cute7productE
	.align		8
        /*0060*/ 	.dword	_ZN40_INTERNAL_7eccce50_4_k_cu_45664d08_238824cute1_E
	.align		8
        /*0068*/ 	.dword	$str$22
	.align		8
        /*0070*/ 	.dword	$str$23


//--------------------- .text._ZN7cutlass13device_kernelINS_4gemm6kernel13GemmUniversalIN4cute5tupleIJiiiiEEENS1_10collective13CollectiveMmaINS1_34MainloopSm90TmaGmmaWarpSpecializedILi18ENS5_IJNS4_1CILi4EEENSA_ILi1EEESC_EEENS1_32KernelTmaWarpSpecializedPingpongEEENS5_IJNSA_ILi64EEENSA_ILi128EEESG_EEEaNS5_IJlSC_lEEEaSJ_NS4_8TiledMMAINS4_8MMA_AtomIJNS4_4SM904GMMA27MMA_64x128x32_S32S8S8_SS_TNEEEENS4_6LayoutINS5_IJSC_SC_SC_EEENS5_IJNSA_ILi0EEESS_SS_EEEEENS5_IJNS4_10UnderscoreESV_SV_EEEEENS4_13SM90_TMA_LOADENS4_14ComposedLayoutINS4_7SwizzleILi2ELi4ELi3EEENS4_18smem_ptr_flag_bitsILi8EEENSQ_INS5_IJNSA_ILi8EEESG_EEENS5_IJSG_SC_EEEEEEEvNS4_8identityENS4_23SM90_TMA_LOAD_MULTICASTES18_vS19_EENS_8epilogue10collective6detail29Sm90TmaWarpSpecializedAdapterINS1D_15DefaultEpilogueIaSJ_SJ_NS1C_6thread17LinearCombinationIaLi1EiiLNS1H_9ScaleType4KindE0ELNS_15FloatRoundStyleE2EaEENS1_15EpilogueDefaultEEEEEvvEEEEvNT_6ParamsE --------------------------
	.section	.text._ZN7cutlass13device_kernelINS_4gemm6kernel13GemmUniversalIN4cute5tupleIJiiiiEEENS1_10collective13CollectiveMmaINS1_34MainloopSm90TmaGmmaWarpSpecializedILi18ENS5_IJNS4_1CILi4EEENSA_ILi1EEESC_EEENS1_32KernelTmaWarpSpecializedPingpongEEENS5_IJNSA_ILi64EEENSA_ILi128EEESG_EEEaNS5_IJlSC_lEEEaSJ_NS4_8TiledMMAINS4_8MMA_AtomIJNS4_4SM904GMMA27MMA_64x128x32_S32S8S8_SS_TNEEEENS4_6LayoutINS5_IJSC_SC_SC_EEENS5_IJNSA_ILi0EEESS_SS_EEEEENS5_IJNS4_10UnderscoreESV_SV_EEEEENS4_13SM90_TMA_LOADENS4_14ComposedLayoutINS4_7SwizzleILi2ELi4ELi3EEENS4_18smem_ptr_flag_bitsILi8EEENSQ_INS5_IJNSA_ILi8EEESG_EEENS5_IJSG_SC_EEEEEEEvNS4_8identityENS4_23SM90_TMA_LOAD_MULTICASTES18_vS19_EENS_8epilogue10collective6detail29Sm90TmaWarpSpecializedAdapterINS1D_15DefaultEpilogueIaSJ_SJ_NS1C_6thread17LinearCombinationIaLi1EiiLNS1H_9ScaleType4KindE0ELNS_15FloatRoundStyleE2EaEENS1_15EpilogueDefaultEEEEEvvEEEEvNT_6ParamsE,"ax",@progbits
	.align	128
.text._ZN7cutlass13device_kernelINS_4gemm6kernel13GemmUniversalIN4cute5tupleIJiiiiEEENS1_10collective13CollectiveMmaINS1_34MainloopSm90TmaGmmaWarpSpecializedILi18ENS5_IJNS4_1CILi4EEENSA_ILi1EEESC_EEENS1_32KernelTmaWarpSpecializedPingpongEEENS5_IJNSA_ILi64EEENSA_ILi128EEESG_EEEaNS5_IJlSC_lEEEaSJ_NS4_8TiledMMAINS4_8MMA_AtomIJNS4_4SM904GMMA27MMA_64x128x32_S32S8S8_SS_TNEEEENS4_6LayoutINS5_IJSC_SC_SC_EEENS5_IJNSA_ILi0EEESS_SS_EEEEENS5_IJNS4_10UnderscoreESV_SV_EEEEENS4_13SM90_TMA_LOADENS4_14ComposedLayoutINS4_7SwizzleILi2ELi4ELi3EEENS4_18smem_ptr_flag_bitsILi8EEENSQ_INS5_IJNSA_ILi8EEESG_EEENS5_IJSG_SC_EEEEEEEvNS4_8identityENS4_23SM90_TMA_LOAD_MULTICASTES18_vS19_EENS_8epilogue10collective6detail29Sm90TmaWarpSpecializedAdapterINS1D_15DefaultEpilogueIaSJ_SJ_NS1C_6thread17LinearCombinationIaLi1EiiLNS1H_9ScaleType4KindE0ELNS_15FloatRoundStyleE2EaEENS1_15EpilogueDefaultEEEEEvvEEEEvNT_6ParamsE:
        .type           _ZN7cutlass13device_kernelINS_4gemm6kernel13GemmUniversalIN4cute5tupleIJiiiiEEENS1_10collective13CollectiveMmaINS1_34MainloopSm90TmaGmmaWarpSpecializedILi18ENS5_IJNS4_1CILi4EEENSA_ILi1EEESC_EEENS1_32KernelTmaWarpSpecializedPingpongEEENS5_IJNSA_ILi64EEENSA_ILi128EEESG_EEEaNS5_IJlSC_lEEEaSJ_NS4_8TiledMMAINS4_8MMA_AtomIJNS4_4SM904GMMA27MMA_64x128x32_S32S8S8_SS_TNEEEENS4_6LayoutINS5_IJSC_SC_SC_EEENS5_IJNSA_ILi0EEESS_SS_EEEEENS5_IJNS4_10UnderscoreESV_SV_EEEEENS4_13SM90_TMA_LOADENS4_14ComposedLayoutINS4_7SwizzleILi2ELi4ELi3EEENS4_18smem_ptr_flag_bitsILi8EEENSQ_INS5_IJNSA_ILi8EEESG_EEENS5_IJSG_SC_EEEEEEEvNS4_8identityENS4_23SM90_TMA_LOAD_MULTICASTES18_vS19_EENS_8epilogue10collective6detail29Sm90TmaWarpSpecializedAdapterINS1D_15DefaultEpilogueIaSJ_SJ_NS1C_6thread17LinearCombinationIaLi1EiiLNS1H_9ScaleType4KindE0ELNS_15FloatRoundStyleE2EaEENS1_15EpilogueDefaultEEEEEvvEEEEvNT_6ParamsE,@function
        .size           _ZN7cutlass13device_kernelINS_4gemm6kernel13GemmUniversalIN4cute5tupleIJiiiiEEENS1_10collective13CollectiveMmaINS1_34MainloopSm90TmaGmmaWarpSpecializedILi18ENS5_IJNS4_1CILi4EEENSA_ILi1EEESC_EEENS1_32KernelTmaWarpSpecializedPingpongEEENS5_IJNSA_ILi64EEENSA_ILi128EEESG_EEEaNS5_IJlSC_lEEEaSJ_NS4_8TiledMMAINS4_8MMA_AtomIJNS4_4SM904GMMA27MMA_64x128x32_S32S8S8_SS_TNEEEENS4_6LayoutINS5_IJSC_SC_SC_EEENS5_IJNSA_ILi0EEESS_SS_EEEEENS5_IJNS4_10UnderscoreESV_SV_EEEEENS4_13SM90_TMA_LOADENS4_14ComposedLayoutINS4_7SwizzleILi2ELi4ELi3EEENS4_18smem_ptr_flag_bitsILi8EEENSQ_INS5_IJNSA_ILi8EEESG_EEENS5_IJSG_SC_EEEEEEEvNS4_8identityENS4_23SM90_TMA_LOAD_MULTICASTES18_vS19_EENS_8epilogue10collective6detail29Sm90TmaWarpSpecializedAdapterINS1D_15DefaultEpilogueIaSJ_SJ_NS1C_6thread17LinearCombinationIaLi1EiiLNS1H_9ScaleType4KindE0ELNS_15FloatRoundStyleE2EaEENS1_15EpilogueDefaultEEEEEvvEEEEvNT_6ParamsE,(.L_x_234 - _ZN7cutlass13device_kernelINS_4gemm6kernel13GemmUniversalIN4cute5tupleIJiiiiEEENS1_10collective13CollectiveMmaINS1_34MainloopSm90TmaGmmaWarpSpecializedILi18ENS5_IJNS4_1CILi4EEENSA_ILi1EEESC_EEENS1_32KernelTmaWarpSpecializedPingpongEEENS5_IJNSA_ILi64EEENSA_ILi128EEESG_EEEaNS5_IJlSC_lEEEaSJ_NS4_8TiledMMAINS4_8MMA_AtomIJNS4_4SM904GMMA27MMA_64x128x32_S32S8S8_SS_TNEEEENS4_6LayoutINS5_IJSC_SC_SC_EEENS5_IJNSA_ILi0EEESS_SS_EEEEENS5_IJNS4_10UnderscoreESV_SV_EEEEENS4_13SM90_TMA_LOADENS4_14ComposedLayoutINS4_7SwizzleILi2ELi4ELi3EEENS4_18smem_ptr_flag_bitsILi8EEENSQ_INS5_IJNSA_ILi8EEESG_EEENS5_IJSG_SC_EEEEEEEvNS4_8identityENS4_23SM90_TMA_LOAD_MULTICASTES18_vS19_EENS_8epilogue10collective6detail29Sm90TmaWarpSpecializedAdapterINS1D_15DefaultEpilogueIaSJ_SJ_NS1C_6thread17LinearCombinationIaLi1EiiLNS1H_9ScaleType4KindE0ELNS_15FloatRoundStyleE2EaEENS1_15EpilogueDefaultEEEEEvvEEEEvNT_6ParamsE)
        .other          _ZN7cutlass13device_kernelINS_4gemm6kernel13GemmUniversalIN4cute5tupleIJiiiiEEENS1_10collective13CollectiveMmaINS1_34MainloopSm90TmaGmmaWarpSpecializedILi18ENS5_IJNS4_1CILi4EEENSA_ILi1EEESC_EEENS1_32KernelTmaWarpSpecializedPingpongEEENS5_IJNSA_ILi64EEENSA_ILi128EEESG_EEEaNS5_IJlSC_lEEEaSJ_NS4_8TiledMMAINS4_8MMA_AtomIJNS4_4SM904GMMA27MMA_64x128x32_S32S8S8_SS_TNEEEENS4_6LayoutINS5_IJSC_SC_SC_EEENS5_IJNSA_ILi0EEESS_SS_EEEEENS5_IJNS4_10UnderscoreESV_SV_EEEEENS4_13SM90_TMA_LOADENS4_14ComposedLayoutINS4_7SwizzleILi2ELi4ELi3EEENS4_18smem_ptr_flag_bitsILi8EEENSQ_INS5_IJNSA_ILi8EEESG_EEENS5_IJSG_SC_EEEEEEEvNS4_8identityENS4_23SM90_TMA_LOAD_MULTICASTES18_vS19_EENS_8epilogue10collective6detail29Sm90TmaWarpSpecializedAdapterINS1D_15DefaultEpilogueIaSJ_SJ_NS1C_6thread17LinearCombinationIaLi1EiiLNS1H_9ScaleType4KindE0ELNS_15FloatRoundStyleE2EaEENS1_15EpilogueDefaultEEEEEvvEEEEvNT_6ParamsE,@"STO_CUDA_ENTRY STV_DEFAULT"
_ZN7cutlass13device_kernelINS_4gemm6kernel13GemmUniversalIN4cute5tupleIJiiiiEEENS1_10collective13CollectiveMmaINS1_34MainloopSm90TmaGmmaWarpSpecializedILi18ENS5_IJNS4_1CILi4EEENSA_ILi1EEESC_EEENS1_32KernelTmaWarpSpecializedPingpongEEENS5_IJNSA_ILi64EEENSA_ILi128EEESG_EEEaNS5_IJlSC_lEEEaSJ_NS4_8TiledMMAINS4_8MMA_AtomIJNS4_4SM904GMMA27MMA_64x128x32_S32S8S8_SS_TNEEEENS4_6LayoutINS5_IJSC_SC_SC_EEENS5_IJNSA_ILi0EEESS_SS_EEEEENS5_IJNS4_10UnderscoreESV_SV_EEEEENS4_13SM90_TMA_LOADENS4_14ComposedLayoutINS4_7SwizzleILi2ELi4ELi3EEENS4_18smem_ptr_flag_bitsILi8EEENSQ_INS5_IJNSA_ILi8EEESG_EEENS5_IJSG_SC_EEEEEEEvNS4_8identityENS4_23SM90_TMA_LOAD_MULTICASTES18_vS19_EENS_8epilogue10collective6detail29Sm90TmaWarpSpecializedAdapterINS1D_15DefaultEpilogueIaSJ_SJ_NS1C_6thread17LinearCombinationIaLi1EiiLNS1H_9ScaleType4KindE0ELNS_15FloatRoundStyleE2EaEENS1_15EpilogueDefaultEEEEEvvEEEEvNT_6ParamsE:
[----:B------:R-:W0:Y:S02]  /*0000*/  LDC R1, c[0x0][0x28] ;  /* 0x00000a00ff017b82 */ /* 0x000e240000000800 */
[----:B0-----:R-:W-:Y:S01]  /*0010*/  VIADD R1, R1, 0xfffffff8 ;  /* 0xfffffff801017836 */ /* 0x001fe20000000000 */
[----:B------:R-:W0:Y:S01]  /*0020*/  S2R R4, SR_TID.X ;  /* 0x0000000000047919 */ /* 0x000e220000002100 */
[----:B------:R-:W-:Y:S01]  /*0030*/  ELECT P0, URZ, PT ;  /* 0x00000000003f782f */ /* 0x000fe20003800000 */
[----:B------:R-:W-:Y:S01]  /*0040*/  BSSY B0, `(.L_x_0) ;  /* 0x000000f000007945 */ /* 0x000fe20003800000 */
[--C-:B0-----:R-:W-:Y:S02]  /*0050*/  SHF.R.U32.HI R2, RZ, 0x5, R4.reuse ;  /* 0x00000005ff027819 */ /* 0x101fe40000011604 */
[----:B------:R-:W-:-:S03]  /*0060*/  SHF.R.U32.HI R7, RZ, 0x7, R4 ;  /* 0x00000007ff077819 */ /* 0x000fc60000011604 */
[----:B------:R-:W0:Y:S04]  /*0070*/  SHFL.IDX PT, R5, R2, RZ, 0x1f ;  /* 0x00001fff02057589 */ /* 0x000e2800000e0000 */
[----:B------:R1:W2:Y:S01]  /*0080*/  SHFL.IDX PT, R10, R7, RZ, 0x1f ;  /* 0x00001fff070a7589 */ /* 0x0002a200000e0000 */
[----:B0-----:R-:W-:-:S13]  /*0090*/  ISETP.NE.OR P0, PT, R5, RZ, !P0 ;  /* 0x000000ff0500720c */ /* 0x001fda0004705670 */
[----:B-12---:R-:W-:Y:S05]  /*00a0*/  @P0 BRA `(.L_x_1) ;  /* 0x0000000000200947 */ /* 0x006fea0003800000 */
[----:B------:R-:W-:Y:S02]  /*00b0*/  ULDC.64 UR4, c[0x0][0x198] ;  /* 0x0000660000047ab9 */ /* 0x000fe40000000a00 */
[----:B------:R-:W-:Y:S02]  /*00c0*/  UIADD3 UR6, UP0, UR4, 0xf0, URZ ;  /* 0x000000f004067890 */ /* 0x000fe4000ff1e03f */
[----:B------:R-:W-:Y:S02]  /*00d0*/  UIADD3 UR4, UP1, UR4, 0x1f0, URZ ;  /* 0x000001f004047890 */ /* 0x000fe4000ff3e03f */
[----:B------:R-:W-:Y:S02]  /*00e0*/  UIADD3.X UR7, URZ, UR5, URZ, UP0, !UPT ;  /* 0x000000053f077290 */ /* 0x000fe400087fe43f */
[----:B------:R-:W-:-:S07]  /*00f0*/  UIADD3.X UR5, URZ, UR5, URZ, UP1, !UPT ;  /* 0x000000053f057290 */ /* 0x000fce0008ffe43f */
[----:B------:R0:W-:Y:S02]  /*0100*/  UTMACCTL.PF [UR6] ;  /* 0x00000000060079b9 */ /* 0x0001e40008040000 */
[----:B------:R0:W-:Y:S02]  /*0110*/  UTMACCTL.PF [UR4] ;  /* 0x00000000040079b9 */ /* 0x0001e40008040000 */
[----:B0-----:R-:W-:Y:S01]  /*0120*/  NOP ;  /* 0x0000000000007918 */ /* 0x001fe20000000000 */
.L_x_1:
[----:B------:R-:W-:Y:S05]  /*0130*/  BSYNC B0 ;  /* 0x0000000000007941 */ /* 0x000fea0003800000 */
.L_x_0:
[----:B------:R-:W0:Y:S01]  /*0140*/  SHFL.IDX PT, R8, R2, RZ, 0x1f ;  /* 0x00001fff02087589 */ /* 0x000e2200000e0000 */
[----:B------:R-:W-:-:S04]  /*0150*/  SHF.R.S32.HI R3, RZ, 0x1f, R4 ;  /* 0x0000001fff037819 */ /* 0x000fc80000011404 */
[----:B------:R-:W-:-:S04]  /*0160*/  LEA.HI R3, R3, R4, RZ, 0x7 ;  /* 0x0000000403037211 */ /* 0x000fc800078f38ff */
[----:B------:R-:W-:-:S05]  /*0170*/  LOP3.LUT R3, R3, 0xffffff80, RZ, 0xc0, !PT ;  /* 0xffffff8003037812 */ /* 0x000fca00078ec0ff */
[----:B------:R-:W-:Y:S01]  /*0180*/  IMAD.IADD R3, R4, 0x1, -R3 ;  /* 0x0000000104037824 */ /* 0x000fe200078e0a03 */
[----:B0-----:R-:W-:-:S13]  /*0190*/  ISETP.NE.AND P0, PT, R8, RZ, PT ;  /* 0x000000ff0800720c */ /* 0x001fda0003f05270 */
[----:B------:R-:W-:Y:S05]  /*01a0*/  @P0 BRA `(.L_x_2) ;  /* 0x0000000000d40947 */ /* 0x000fea0003800000 */
[----:B------:R-:W-:Y:S01]  /*01b0*/  ELECT P0, URZ, PT ;  /* 0x00000000003f782f */ /* 0x000fe20003800000 */
[----:B------:R-:W-:-:S12]  /*01c0*/  BSSY B0, `(.L_x_2) ;  /* 0x0000033000007945 */ /* 0x000fd80003800000 */
[----:B------:R-:W-:Y:S05]  /*01d0*/  @!P0 BRA `(.L_x_3) ;  /* 0x0000000000c48947 */ /* 0x000fea0003800000 */
[----:B------:R-:W0:Y:S01]  /*01e0*/  S2UR UR8, SR_CgaCtaId ;  /* 0x00000000000879c3 */ /* 0x000e220000008800 */
[----:B------:R-:W-:Y:S01]  /*01f0*/  UMOV UR4, 0x400 ;  /* 0x0000040000047882 */ /* 0x000fe20000000000 */
[----:B------:R-:W-:Y:S01]  /*0200*/  UMOV UR5, 0x1 ;  /* 0x0000000100057882 */ /* 0x000fe20000000000 */
[----:B------:R-:W-:Y:S02]  /*0210*/  UMOV UR6, 0x4 ;  /* 0x0000000400067882 */ /* 0x000fe40000000000 */
[----:B------:R-:W-:-:S04]  /*0220*/  UIADD3 UR6, -UR6, 0x100000, URZ ;  /* 0x0010000006067890 */ /* 0x000fc8000fffe13f */
[----:B------:R-:W-:Y:S02]  /*0230*/  USHF.L.U32 UR7, UR6, 0xb, URZ ;  /* 0x0000000b06077899 */ /* 0x000fe4000800063f */
[----:B------:R-:W-:Y:S02]  /*0240*/  USHF.L.U32 UR6, UR6, 0x1, URZ ;  /* 0x0000000106067899 */ /* 0x000fe4000800063f */
[----:B0-----:R-:W-:Y:S02]  /*0250*/  ULEA UR8, UR8, UR4, 0x18 ;  /* 0x0000000408087291 */ /* 0x001fe4000f8ec03f */
[----:B------:R-:W-:-:S04]  /*0260*/  UIADD3 UR4, -UR5, 0x100000, URZ ;  /* 0x0010000005047890 */ /* 0x000fc8000fffe13f */
[----:B------:R-:W-:Y:S02]  /*0270*/  USHF.L.U32 UR5, UR4, 0xb, URZ ;  /* 0x0000000b04057899 */ /* 0x000fe4000800063f */
[----:B------:R-:W-:Y:S01]  /*0280*/  USHF.L.U32 UR4, UR4, 0x1, URZ ;  /* 0x0000000104047899 */ /* 0x000fe2000800063f */
[----:B------:R-:W0:Y:S11]  /*0290*/  FENCE.VIEW.ASYNC.S ;  /* 0x00000000000073c6 */ /* 0x000e360000000000 */
[----:B0-----:R0:W1:Y:S01]  /*02a0*/  SYNCS.EXCH.64 URZ, [UR8], UR4 ;  /* 0x00000004083f75b2 */ /* 0x0010620008000100 */
[----:B------:R0:W2:Y:S01]  /*02b0*/  SYNCS.EXCH.64 URZ, [UR8+0x90], UR6 ;  /* 0x00009006083f75b2 */ /* 0x0000a20008000100 */
[----:B------:R0:W3:Y:S01]  /*02c0*/  SYNCS.EXCH.64 URZ, [UR8+0x8], UR4 ;  /* 0x00000804083f75b2 */ /* 0x0000e20008000100 */
[----:B------:R0:W4:Y:S01]  /*02d0*/  SYNCS.EXCH.64 URZ, [UR8+0x98], UR6 ;  /* 0x00009806083f75b2 */ /* 0x0001220008000100 */
[----:B------:R0:W0:Y:S01]  /*02e0*/  SYNCS.EXCH.64 URZ, [UR8+0x10], UR4 ;  /* 0x00001004083f75b2 */ /* 0x0000220008000100 */
        /* <DEDUP_REMOVED lines=31> */
[----:B-1234-:R-:W-:Y:S01]  /*04e0*/  NOP ;  /* 0x0000000000007918 */ /* 0x01efe20000000000 */
.L_x_3:
[----:B0-----:R-:W-:Y:S05]  /*04f0*/  BSYNC B0 ;  /* 0x0000000000007941 */ /* 0x001fea0003800000 */
.L_x_2:
[----:B------:R-:W0:Y:S01]  /*0500*/  S2UR UR12, SR_CTAID.X ;  /* 0x00000000000c79c3 */ /* 0x000e220000002500 */
[----:B------:R-:W-:Y:S01]  /*0510*/  SHF.R.S32.HI R0, RZ, 0x1f, R3 ;  /* 0x0000001fff007819 */ /* 0x000fe20000011403 */
[----:B------:R-:W1:Y:S01]  /*0520*/  SHFL.IDX PT, R15, R2, RZ, 0x1f ;  /* 0x00001fff020f7589 */ /* 0x000e6200000e0000 */
[----:B------:R-:W-:Y:S02]  /*0530*/  SHF.R.S32.HI R11, RZ, 0x1f, R8 ;  /* 0x0000001fff0b7819 */ /* 0x000fe40000011408 */
[----:B------:R-:W-:Y:S02]  /*0540*/  ELECT P0, URZ, PT ;  /* 0x00000000003f782f */ /* 0x000fe40003800000 */
[----:B------:R-:W-:Y:S01]  /*0550*/  LEA.HI R6, R0, R3, RZ, 0x3 ;  /* 0x0000000300067211 */ /* 0x000fe200078f18ff */
[----:B------:R2:W3:Y:S01]  /*0560*/  SHFL.IDX PT, R13, R2, RZ, 0x1f ;  /* 0x00001fff020d7589 */ /* 0x0004e200000e0000 */
[----:B------:R-:W-:Y:S02]  /*0570*/  LEA.HI R11, R11, R8, RZ, 0x2 ;  /* 0x000000080b0b7211 */ /* 0x000fe400078f10ff */
[----:B------:R-:W-:-:S02]  /*0580*/  ELECT P1, URZ, PT ;  /* 0x00000000003f782f */ /* 0x000fc40003820000 */
[--C-:B------:R-:W-:Y:S01]  /*0590*/  SHF.R.S32.HI R9, RZ, 0x3, R6.reuse ;  /* 0x00000003ff097819 */ /* 0x100fe20000011406 */
[----:B------:R-:W-:Y:S01]  /*05a0*/  ULDC UR4, c[0x0][0x150] ;  /* 0x0000540000047ab9 */ /* 0x000fe20000000800 */
[----:B------:R-:W-:Y:S01]  /*05b0*/  SHF.R.S32.HI R12, RZ, 0x1f, R6 ;  /* 0x0000001fff0c7819 */ /* 0x000fe20000011406 */
[----:B------:R-:W4:Y:S01]  /*05c0*/  LDC R14, c[0x0][0x140] ;  /* 0x00005000ff0e7b82 */ /* 0x000f220000000800 */
[----:B------:R-:W5:Y:S01]  /*05d0*/  S2R R6, SR_CTAID.Y ;  /* 0x0000000000067919 */ /* 0x000f620000002600 */
[----:B------:R-:W-:Y:S01]  /*05e0*/  LOP3.LUT R11, R11, 0x3ffffffc, RZ, 0xc0, !PT ;  /* 0x3ffffffc0b0b7812 */ /* 0x000fe200078ec0ff */
[----:B------:R-:W-:Y:S01]  /*05f0*/  UMOV UR11, 0x80 ;  /* 0x00000080000b7882 */ /* 0x000fe20000000000 */
[----:B------:R-:W-:Y:S01]  /*0600*/  LEA.HI R12, R12, R9, RZ, 0x2 ;  /* 0x000000090c0c7211 */ /* 0x000fe200078f10ff */
[----:B------:R-:W-:Y:S01]  /*0610*/  NOP ;  /* 0x0000000000007918 */ /* 0x000fe20000000000 */
[----:B--2---:R-:W-:Y:S01]  /*0620*/  SHF.R.S32.HI R2, RZ, 0x1f, R5 ;  /* 0x0000001fff027819 */ /* 0x004fe20000011405 */
[----:B------:R-:W-:Y:S01]  /*0630*/  IMAD.IADD R11, R8, 0x1, -R11 ;  /* 0x00000001080b7824 */ /* 0x000fe200078e0a0b */
[----:B------:R-:W-:Y:S01]  /*0640*/  LOP3.LUT R12, R12, 0xfffffffc, RZ, 0xc0, !PT ;  /* 0xfffffffc0c0c7812 */ /* 0x000fe200078ec0ff */
[----:B------:R-:W2:Y:S01]  /*0650*/  LDC R25, c[0x0][0x148] ;  /* 0x00005200ff197b82 */ /* 0x000ea20000000800 */
[----:B------:R-:W-:Y:S01]  /*0660*/  LEA.HI R2, R2, R5, RZ, 0x2 ;  /* 0x0000000502027211 */ /* 0x000fe200078f10ff */
[----:B------:R-:W-:Y:S01]  /*0670*/  NOP ;  /* 0x0000000000007918 */ /* 0x000fe20000000000 */
[C---:B------:R-:W-:Y:S01]  /*0680*/  VIADD R35, R10.reuse, 0xffffffff ;  /* 0xffffffff0a237836 */ /* 0x040fe20000000000 */
[----:B------:R-:W-:Y:S01]  /*0690*/  ISETP.NE.AND P3, PT, R10, RZ, PT ;  /* 0x000000ff0a00720c */ /* 0x000fe20003f65270 */
[----:B------:R-:W-:Y:S01]  /*06a0*/  IMAD.IADD R12, R9, 0x1, -R12 ;  /* 0x00000001090c7824 */ /* 0x000fe200078e0a0c */
[----:B0-----:R-:W-:Y:S01]  /*06b0*/  I2FP.F32.U32 R9, UR12 ;  /* 0x0000000c00097c45 */ /* 0x001fe20008201000 */
[----:B------:R-:W-:Y:S01]  /*06c0*/  IMAD.MOV.U32 R89, RZ, RZ, 0x1 ;  /* 0x00000001ff597424 */ /* 0x000fe200078e00ff */
[----:B-1----:R-:W-:Y:S01]  /*06d0*/  ISETP.NE.OR P0, PT, R15, RZ, !P0 ;  /* 0x000000ff0f00720c */ /* 0x002fe20004705670 */
[----:B------:R-:W-:Y:S01]  /*06e0*/  IMAD R11, R11, 0x4, R12 ;  /* 0x000000040b0b7824 */ /* 0x000fe200078e020c */
[----:B---3--:R-:W-:Y:S01]  /*06f0*/  ISETP.NE.OR P1, PT, R13, RZ, !P1 ;  /* 0x000000ff0d00720c */ /* 0x008fe20004f25670 */
[----:B------:R-:W-:Y:S01]  /*0700*/  FMUL R9, R9, UR4 ;  /* 0x0000000409097c20 */ /* 0x000fe20008400000 */
[----:B------:R-:W0:Y:S01]  /*0710*/  LDC R13, c[0x0][0x144] ;  /* 0x00005100ff0d7b82 */ /* 0x000e220000000800 */
[----:B------:R-:W-:Y:S01]  /*0720*/  LOP3.LUT R2, R2, 0xfffffffc, RZ, 0xc0, !PT ;  /* 0xfffffffc02027812 */ /* 0x000fe200078ec0ff */
[----:B------:R-:W-:Y:S01]  /*0730*/  ULDC UR4, c[0x0][0x154] ;  /* 0x0000550000047ab9 */ /* 0x000fe20000000800 */
[----:B------:R-:W-:Y:S01]  /*0740*/  SHF.R.S32.HI R8, RZ, 0x1f, R11 ;  /* 0x0000001fff087819 */ /* 0x000fe2000001140b */
[----:B------:R-:W-:Y:S01]  /*0750*/  IMAD.SHL.U32 R88, R11, 0x4, RZ ;  /* 0x000000040b587824 */ /* 0x000fe200078e00ff */
[----:B------:R-:W1:Y:S01]  /*0760*/  F2I.U32.TRUNC.NTZ R9, R9 ;  /* 0x0000000900097305 */ /* 0x000e62000020f000 */
[----:B------:R-:W-:Y:S01]  /*0770*/  IMAD.IADD R5, R5, 0x1, -R2 ;  /* 0x0000000105057824 */ /* 0x000fe200078e0a02 */
[----:B------:R-:W-:-:S02]  /*0780*/  LEA.HI R8, R8, R11, RZ, 0x2 ;  /* 0x0000000b08087211 */ /* 0x000fc400078f10ff */
[----:B------:R-:W-:Y:S01]  /*0790*/  VOTEU.ALL UP2, P0 ;  /* 0x00000000003f7886 */ /* 0x000fe20000040000 */
[----:B------:R-:W-:Y:S01]  /*07a0*/  LOP3.LUT R88, R11, 0xc, R88, 0x78, !PT ;  /* 0x0000000c0b587812 */ /* 0x000fe200078e7858 */
[----:B------:R-:W-:Y:S01]  /*07b0*/  VOTEU.ALL UP3, P1 ;  /* 0x00000000003f7886 */ /* 0x000fe20000860000 */
[----:B-----5:R-:W-:Y:S01]  /*07c0*/  I2FP.F32.U32 R2, R6 ;  /* 0x0000000600027245 */ /* 0x020fe20000201000 */
[----:B------:R-:W-:Y:S01]  /*07d0*/  VOTEU.ALL UP4, P1 ;  /* 0x00000000003f7886 */ /* 0x000fe20000880000 */
[----:B------:R-:W3:Y:S01]  /*07e0*/  @!UP2 S2UR UR7, SR_CgaCtaId ;  /* 0x000000000007a9c3 */ /* 0x000ee20000008800 */
[----:B------:R-:W-:Y:S01]  /*07f0*/  LOP3.LUT R8, R8, 0xfffffffc, RZ, 0xc0, !PT ;  /* 0xfffffffc08087812 */ /* 0x000fe200078ec0ff */
[----:B------:R-:W-:Y:S01]  /*0800*/  @!UP2 UMOV UR6, 0x400 ;  /* 0x000004000006a882 */ /* 0x000fe20000000000 */
[----:B------:R-:W-:Y:S01]  /*0810*/  FMUL R2, R2, UR4 ;  /* 0x0000000402027c20 */ /* 0x000fe20008400000 */
[----:B------:R-:W-:Y:S01]  /*0820*/  UMOV UR4, 0x20 ;  /* 0x0000002000047882 */ /* 0x000fe20000000000 */
[----:B------:R-:W-:Y:S01]  /*0830*/  @!UP3 UMOV UR9, 0x400 ;  /* 0x000004000009b882 */ /* 0x000fe20000000000 */
[----:B-1----:R-:W-:Y:S01]  /*0840*/  IMAD.MOV R12, RZ, RZ, -R9 ;  /* 0x000000ffff0c7224 */ /* 0x002fe200078e0a09 */
[----:B------:R-:W-:-:S04]  /*0850*/  @!UP2 UIADD3 UR4, -UR4, 0x100000, URZ ;  /* 0x001000000404a890 */ /* 0x000fc8000fffe13f */
[----:B------:R-:W-:Y:S02]  /*0860*/  @!UP2 USHF.L.U32 UR5, UR4, 0xb, URZ ;  /* 0x0000000b0405a899 */ /* 0x000fe4000800063f */
[----:B------:R-:W-:Y:S01]  /*0870*/  @!UP2 USHF.L.U32 UR4, UR4, 0x1, URZ ;  /* 0x000000010404a899 */ /* 0x000fe2000800063f */
[----:B------:R-:W1:Y:S01]  /*0880*/  @!UP3 S2UR UR10, SR_CgaCtaId ;  /* 0x00000000000ab9c3 */ /* 0x000e620000008800 */
[----:B------:R-:W-:Y:S01]  /*0890*/  IMAD.IADD R8, R11, 0x1, -R8 ;  /* 0x000000010b087824 */ /* 0x000fe200078e0a08 */
[----:B------:R-:W5:Y:S01]  /*08a0*/  F2I.U32.TRUNC.NTZ R2, R2 ;  /* 0x0000000200027305 */ /* 0x000f62000020f000 */
[----:B0-----:R-:W-:Y:S01]  /*08b0*/  IMAD R21, R13, R12, UR12 ;  /* 0x0000000c0d157e24 */ /* 0x001fe2000f8e020c */
[----:B------:R-:W-:Y:S01]  /*08c0*/  VOTEU.ALL UP5, P1 ;  /* 0x00000000003f7886 */ /* 0x000fe200008a0000 */
[----:B----4-:R-:W-:Y:S01]  /*08d0*/  ISETP.EQ.U32.AND P2, PT, R14, 0x1, PT ;  /* 0x000000010e00780c */ /* 0x010fe20003f42070 */
[----:B------:R-:W-:Y:S01]  /*08e0*/  VOTEU.ALL UP0, P0 ;  /* 0x00000000003f7886 */ /* 0x000fe20000000000 */
[----:B------:R-:W-:Y:S01]  /*08f0*/  VOTEU.ALL UP1, P0 ;  /* 0x00000000003f7886 */ /* 0x000fe20000020000 */
[----:B------:R-:W-:Y:S01]  /*0900*/  ISETP.NE.AND P4, PT, R8, R21, PT ;  /* 0x000000150800720c */ /* 0x000fe20003f85270 */
[----:B------:R0:W4:Y:S01]  /*0910*/  SHFL.IDX PT, R14, R7, RZ, 0x1f ;  /* 0x00001fff070e7589 */ /* 0x00012200000e0000 */
[----:B------:R-:W-:-:S02]  /*0920*/  LOP3.LUT P0, RZ, R3, 0x7, RZ, 0xc0, !PT ;  /* 0x0000000703ff7812 */ /* 0x000fc4000780c0ff */
[----:B------:R-:W-:Y:S02]  /*0930*/  ISETP.GE.U32.AND P6, PT, R35, 0x2, PT ;  /* 0x000000022300780c */ /* 0x000fe40003fc6070 */
[----:B------:R-:W-:Y:S01]  /*0940*/  ISETP.LT.U32.AND P0, PT, R88, 0x4, !P0 ;  /* 0x000000045800780c */ /* 0x000fe20004701070 */
[----:B---3--:R-:W-:Y:S01]  /*0950*/  @!UP2 ULEA UR8, UR7, UR6, 0x18 ;  /* 0x000000060708a291 */ /* 0x008fe2000f8ec03f */
[----:B-----5:R-:W-:Y:S01]  /*0960*/  IMAD.MOV R20, RZ, RZ, -R2 ;  /* 0x000000ffff147224 */ /* 0x020fe200078e0a02 */
[----:B------:R-:W-:-:S04]  /*0970*/  @!UP3 UIADD3 UR6, -UR11, 0x100000, URZ ;  /* 0x001000000b06b890 */ /* 0x000fc8000fffe13f */
[----:B------:R-:W-:Y:S02]  /*0980*/  @!UP3 USHF.L.U32 UR7, UR6, 0xb, URZ ;  /* 0x0000000b0607b899 */ /* 0x000fe4000800063f */
[----:B------:R-:W-:Y:S01]  /*0990*/  @!UP3 USHF.L.U32 UR6, UR6, 0x1, URZ ;  /* 0x000000010606b899 */ /* 0x000fe2000800063f */
[----:B------:R-:W-:Y:S01]  /*09a0*/  VOTEU.ALL UP2, P1 ;  /* 0x00000000003f7886 */ /* 0x000fe20000840000 */
[----:B------:R-:W-:Y:S01]  /*09b0*/  @P4 SHF.R.S32.HI R9, RZ, 0x1f, R88 ;  /* 0x0000001fff094819 */ /* 0x000fe20000011458 */
[----:B--2---:R-:W-:Y:S01]  /*09c0*/  IMAD R2, R25, R20, R6 ;  /* 0x0000001419027224 */ /* 0x004fe200078e0206 */
[----:B-1----:R-:W-:Y:S02]  /*09d0*/  @!UP3 ULEA UR9, UR10, UR9, 0x18 ;  /* 0x000000090a09b291 */ /* 0x002fe4000f8ec03f */
[----:B------:R-:W-:Y:S01]  /*09e0*/  @P4 LEA.HI R9, R9, R88, RZ, 0x2 ;  /* 0x0000005809094211 */ /* 0x000fe200078f10ff */
[----:B------:R-:W-:Y:S01]  /*09f0*/  VOTEU.ALL UP3, P1 ;  /* 0x00000000003f7886 */ /* 0x000fe20000860000 */
[----:B------:R-:W-:Y:S01]  /*0a00*/  ISETP.NE.AND P1, PT, R5, 0x3, PT ;  /* 0x000000030500780c */ /* 0x000fe20003f25270 */
[----:B------:R-:W1:Y:S02]  /*0a10*/  FENCE.VIEW.ASYNC.S ;  /* 0x00000000000073c6 */ /* 0x000e640000000000 */
[----:B-1----:R0:W1:Y:S01]  /*0a20*/  @!UP0 SYNCS.EXCH.64 URZ, [UR8+0x150], UR4 ;  /* 0x00015004083f85b2 */ /* 0x0020620008000100 */
[----:B------:R-:W-:-:S02]  /*0a30*/  @P4 SHF.R.S32.HI R9, RZ, 0x2, R9 ;  /* 0x00000002ff094819 */ /* 0x000fc40000011409 */
[----:B------:R-:W-:Y:S02]  /*0a40*/  ISETP.EQ.OR P1, PT, R5, RZ, !P1 ;  /* 0x000000ff0500720c */ /* 0x000fe40004f22670 */
[----:B------:R-:W-:Y:S02]  /*0a50*/  @P4 ISETP.NE.AND P5, PT, R9, R2, PT ;  /* 0x000000020900420c */ /* 0x000fe40003fa5270 */
[----:B------:R-:W-:Y:S02]  /*0a60*/  ISETP.EQ.AND P1, PT, R10, RZ, P1 ;  /* 0x000000ff0a00720c */ /* 0x000fe40000f22270 */
[----:B------:R-:W-:Y:S02]  /*0a70*/  SEL R2, RZ, 0x1, !P0 ;  /* 0x00000001ff027807 */ /* 0x000fe40004000000 */
[----:B------:R-:W-:Y:S02]  /*0a80*/  @P4 SEL R89, RZ, 0x1, P5 ;  /* 0x00000001ff594807 */ /* 0x000fe40002800000 */
[----:B------:R-:W-:-:S02]  /*0a90*/  SEL R16, RZ, 0x1, !P1 ;  /* 0x00000001ff107807 */ /* 0x000fc40004800000 */
[----:B------:R-:W-:Y:S01]  /*0aa0*/  LOP3.LUT R89, R89, R2, RZ, 0xc0, !PT ;  /* 0x0000000259597212 */ /* 0x000fe200078ec0ff */
[----:B------:R0:W2:Y:S01]  /*0ab0*/  @!UP1 SYNCS.EXCH.64 URZ, [UR8+0x158], UR4 ;  /* 0x00015804083f95b2 */ /* 0x0000a20008000100 */
[----:B------:R-:W-:Y:S01]  /*0ac0*/  NOP ;  /* 0x0000000000007918 */ /* 0x000fe20000000000 */
[----:B------:R-:W-:Y:S01]  /*0ad0*/  SEL R16, R16, 0x2, P6 ;  /* 0x0000000210107807 */ /* 0x000fe20003000000 */
[----:B------:R0:W3:Y:S01]  /*0ae0*/  @!UP2 SYNCS.EXCH.64 URZ, [UR9+0x130], UR6 ;  /* 0x00013006093fa5b2 */ /* 0x0000e20008000100 */
[----:B------:R0:W0:Y:S01]  /*0af0*/  @!UP3 SYNCS.EXCH.64 URZ, [UR9+0x138], UR6 ;  /* 0x00013806093fb5b2 */ /* 0x0000220008000100 */
[----:B------:R0:W0:Y:S01]  /*0b00*/  @!UP4 SYNCS.EXCH.64 URZ, [UR9+0x140], UR6 ;  /* 0x00014006093fc5b2 */ /* 0x0000220008000100 */
[----:B------:R0:W0:Y:S01]  /*0b10*/  @!UP5 SYNCS.EXCH.64 URZ, [UR9+0x148], UR6 ;  /* 0x00014806093fd5b2 */ /* 0x0000220008000100 */
[----:B------:R-:W-:Y:S01]  /*0b20*/  NOP ;  /* 0x0000000000007918 */ /* 0x000fe20000000000 */
[----:B-1--4-:R-:W-:Y:S05]  /*0b30*/  @!P2 BRA `(.L_x_4) ;  /* 0x000000000008a947 */ /* 0x012fea0003800000 */
[----:B0-23--:R-:W-:Y:S01]  /*0b40*/  UCGABAR_ARV ;  /* 0x00000000000079c7 */ /* 0x00dfe20008000000 */
[----:B------:R-:W-:Y:S05]  /*0b50*/  BRA `(.L_x_5) ;  /* 0x0000000000047947 */ /* 0x000fea0003800000 */
.L_x_4:
[----:B0-23--:R-:W-:Y:S01]  /*0b60*/  NOP ;  /* 0x0000000000007918 */ /* 0x00dfe20000000000 */
.L_x_5:
[----:B------:R-:W-:Y:S01]  /*0b70*/  ULDC.64 UR4, c[0x0][0x598] ;  /* 0x0001660000047ab9 */ /* 0x000fe20000000a00 */
[----:B------:R-:W-:Y:S01]  /*0b80*/  ULDC.64 UR36, c[0x0][0x208] ;  /* 0x0000820000247ab9 */ /* 0x000fe20000000a00 */
[----:B------:R-:W-:-:S04]  /*0b90*/  ISETP.NE.U32.AND P0, PT, RZ, UR4, PT ;  /* 0x00000004ff007c0c */ /* 0x000fc8000bf05070 */
[----:B------:R-:W-:-:S13]  /*0ba0*/  ISETP.NE.AND.EX P0, PT, RZ, UR5, PT, P0 ;  /* 0x00000005ff007c0c */ /* 0x000fda000bf05300 */
[----:B------:R-:W-:Y:S05]  /*0bb0*/  @!P0 BRA `(.L_x_6) ;  /* 0x00000000001c8947 */ /* 0x000fea0003800000 */
[----:B------:R-:W0:Y:S02]  /*0bc0*/  LDC.64 R8, c[0x0][0x598] ;  /* 0x00016600ff087b82 */ /* 0x000e240000000a00 */
[----:B0-----:R-:W2:Y:S02]  /*0bd0*/  LDG.E.64 R8, desc[UR36][R8.64] ;  /* 0x0000002408087981 */ /* 0x001ea4000c1e1b00 */
[----:B--2---:R-:W-:-:S04]  /*0be0*/  ISETP.NE.U32.AND P0, PT, R8, RZ, PT ;  /* 0x000000ff0800720c */ /* 0x004fc80003f05070 */
[----:B------:R-:W-:-:S13]  /*0bf0*/  ISETP.NE.AND.EX P0, PT, R9, RZ, PT, P0 ;  /* 0x000000ff0900720c */ /* 0x000fda0003f05300 */
[----:B------:R-:W-:Y:S05]  /*0c00*/  @!P0 BRA `(.L_x_6) ;  /* 0x0000000000088947 */ /* 0x000fea0003800000 */
[----:B------:R0:W5:Y:S01]  /*0c10*/  LD.E R90, desc[UR36][R8.64] ;  /* 0x00000024085a7980 */ /* 0x000162000c101900 */
[----:B------:R-:W-:Y:S05]  /*0c20*/  BRA `(.L_x_7) ;  /* 0x0000000000247947 */ /* 0x000fea0003800000 */
.L_x_6:
[----:B------:R-:W-:Y:S02]  /*0c30*/  ULDC.64 UR4, c[0x0][0x588] ;  /* 0x0001620000047ab9 */ /* 0x000fe40000000a00 */
[----:B------:R-:W-:-:S04]  /*0c40*/  ISETP.NE.U32.AND P0, PT, RZ, UR4, PT ;  /* 0x00000004ff007c0c */ /* 0x000fc8000bf05070 */
[----:B------:R-:W-:-:S13]  /*0c50*/  ISETP.NE.AND.EX P0, PT, RZ, UR5, PT, P0 ;  /* 0x00000005ff007c0c */ /* 0x000fda000bf05300 */
[----:B------:R-:W-:Y:S05]  /*0c60*/  @!P0 BRA `(.L_x_8) ;  /* 0x00000000000c8947 */ /* 0x000fea0003800000 */
[----:B------:R-:W0:Y:S02]  /*0c70*/  LDC.64 R90, c[0x0][0x588] ;  /* 0x00016200ff5a7b82 */ /* 0x000e240000000a00 */
[----:B0-----:R1:W5:Y:S01]  /*0c80*/  LDG.E R90, desc[UR36][R90.64] ;  /* 0x000000245a5a7981 */ /* 0x001362000c1e1900 */
[----:B------:R-:W-:Y:S05]  /*0c90*/  BRA `(.L_x_7) ;  /* 0x0000000000087947 */ /* 0x000fea0003800000 */
.L_x_8:
[----:B------:R-:W-:Y:S02]  /*0ca0*/  ULDC UR4, c[0x0][0x580] ;  /* 0x0001600000047ab9 */ /* 0x000fe40000000800 */
[----:B------:R-:W-:-:S07]  /*0cb0*/  IMAD.U32 R90, RZ, RZ, UR4 ;  /* 0x00000004ff5a7e24 */ /* 0x000fce000f8e00ff */
.L_x_7:
[----:B------:R-:W-:Y:S02]  /*0cc0*/  ULDC.64 UR4, c[0x0][0x5a0] ;  /* 0x0001680000047ab9 */ /* 0x000fe40000000a00 */
[----:B------:R-:W-:-:S04]  /*0cd0*/  ISETP.NE.U32.AND P0, PT, RZ, UR4, PT ;  /* 0x00000004ff007c0c */ /* 0x000fc8000bf05070 */
[----:B------:R-:W-:-:S13]  /*0ce0*/  ISETP.NE.AND.EX P0, PT, RZ, UR5, PT, P0 ;  /* 0x00000005ff007c0c */ /* 0x000fda000bf05300 */
[----:B------:R-:W-:Y:S05]  /*0cf0*/  @!P0 BRA `(.L_x_9) ;  /* 0x00000000001c8947 */ /* 0x000fea0003800000 */
[----:B0-----:R-:W0:Y:S02]  /*0d00*/  LDC.64 R8, c[0x0][0x5a0] ;  /* 0x00016800ff087b82 */ /* 0x001e240000000a00 */
[----:B0-----:R-:W2:Y:S02]  /*0d10*/  LDG.E.64 R8, desc[UR36][R8.64] ;  /* 0x0000002408087981 */ /* 0x001ea4000c1e1b00 */
[----:B--2---:R-:W-:-:S04]  /*0d20*/  ISETP.NE.U32.AND P0, PT, R8, RZ, PT ;  /* 0x000000ff0800720c */ /* 0x004fc80003f05070 */
[----:B------:R-:W-:-:S13]  /*0d30*/  ISETP.NE.AND.EX P0, PT, R9, RZ, PT, P0 ;  /* 0x000000ff0900720c */ /* 0x000fda0003f05300 */
[----:B------:R-:W-:Y:S05]  /*0d40*/  @!P0 BRA `(.L_x_9) ;  /* 0x0000000000088947 */ /* 0x000fea0003800000 */
[----:B-1----:R0:W5:Y:S01]  /*0d50*/  LD.E R91, desc[UR36][R8.64] ;  /* 0x00000024085b7980 */ /* 0x002162000c101900 */
[----:B------:R-:W-:Y:S05]  /*0d60*/  BRA `(.L_x_10) ;  /* 0x0000000000247947 */ /* 0x000fea0003800000 */
.L_x_9:
[----:B------:R-:W-:Y:S02]  /*0d70*/  ULDC.64 UR4, c[0x0][0x590] ;  /* 0x0001640000047ab9 */ /* 0x000fe40000000a00 */
[----:B------:R-:W-:-:S04]  /*0d80*/  ISETP.NE.U32.AND P0, PT, RZ, UR4, PT ;  /* 0x00000004ff007c0c */ /* 0x000fc8000bf05070 */
[----:B------:R-:W-:-:S13]  /*0d90*/  ISETP.NE.AND.EX P0, PT, RZ, UR5, PT, P0 ;  /* 0x00000005ff007c0c */ /* 0x000fda000bf05300 */
[----:B------:R-:W-:Y:S05]  /*0da0*/  @!P0 BRA `(.L_x_11) ;  /* 0x00000000000c8947 */ /* 0x000fea0003800000 */
[----:B0-----:R-:W1:Y:S02]  /*0db0*/  LDC.64 R8, c[0x0][0x590] ;  /* 0x00016400ff087b82 */ /* 0x001e640000000a00 */
[----:B-1----:R1:W5:Y:S01]  /*0dc0*/  LDG.E R91, desc[UR36][R8.64] ;  /* 0x00000024085b7981 */ /* 0x002362000c1e1900 */
[----:B------:R-:W-:Y:S05]  /*0dd0*/  BRA `(.L_x_10) ;  /* 0x0000000000087947 */ /* 0x000fea0003800000 */
.L_x_11:
[----:B------:R-:W-:Y:S02]  /*0de0*/  ULDC UR4, c[0x0][0x584] ;  /* 0x0001610000047ab9 */ /* 0x000fe40000000800 */
[----:B-1----:R-:W-:-:S07]  /*0df0*/  IMAD.U32 R91, RZ, RZ, UR4 ;  /* 0x00000004ff5b7e24 */ /* 0x002fce000f8e00ff */
.L_x_10:
[----:B------:R-:W2:Y:S01]  /*0e00*/  LDC R2, c[0x0][0x65c] ;  /* 0x00019700ff027b82 */ /* 0x000ea20000000800 */
[----:B------:R-:W-:Y:S01]  /*0e10*/  ULDC UR6, c[0x0][0x28c] ;  /* 0x0000a30000067ab9 */ /* 0x000fe20000000800 */
[----:B------:R-:W-:Y:S01]  /*0e20*/  ISETP.NE.AND P0, PT, R10, 0x2, PT ;  /* 0x000000020a00780c */ /* 0x000fe20003f05270 */
[----:B------:R-:W-:Y:S01]  /*0e30*/  UIADD3 UR6, UR6, 0x3f, URZ ;  /* 0x0000003f06067890 */ /* 0x000fe2000fffe03f */
[----:B01----:R-:W-:Y:S01]  /*0e40*/  IMAD.U32 R8, RZ, RZ, UR12 ;  /* 0x0000000cff087e24 */ /* 0x003fe2000f8e00ff */
[----:B------:R-:W-:Y:S01]  /*0e50*/  UMOV UR38, URZ ;  /* 0x0000003f00267c82 */ /* 0x000fe20008000000 */
[----:B------:R-:W-:Y:S01]  /*0e60*/  IMAD.MOV.U32 R9, RZ, RZ, RZ ;  /* 0x000000ffff097224 */ /* 0x000fe200078e00ff */
[----:B------:R-:W-:Y:S01]  /*0e70*/  USHF.R.S32.HI UR7, URZ, 0x1f, UR6 ;  /* 0x0000001f3f077899 */ /* 0x000fe20008011406 */
[----:B------:R-:W-:Y:S01]  /*0e80*/  UMOV UR39, URZ ;  /* 0x0000003f00277c82 */ /* 0x000fe20008000000 */
[----:B------:R-:W-:Y:S02]  /*0e90*/  ULDC.64 UR8, c[0x0][0x650] ;  /* 0x0001940000087ab9 */ /* 0x000fe40000000a00 */
[----:B------:R-:W-:-:S04]  /*0ea0*/  ULEA.HI UR7, UR7, UR6, URZ, 0x6 ;  /* 0x0000000607077291 */ /* 0x000fc8000f8f303f */
[----:B------:R-:W-:Y:S01]  /*0eb0*/  USHF.R.S32.HI UR40, URZ, 0x6, UR7 ;  /* 0x000000063f287899 */ /* 0x000fe20008011407 */
[----:B--2---:R-:W-:-:S13]  /*0ec0*/  ISETP.NE.AND P1, PT, R2, 0x1, PT ;  /* 0x000000010200780c */ /* 0x004fda0003f25270 */
[----:B------:R-:W0:Y:S01]  /*0ed0*/  @P1 LDC R19, c[0x0][0x10] ;  /* 0x00000400ff131b82 */ /* 0x000e220000000800 */
[----:B------:R-:W-:Y:S02]  /*0ee0*/  @P1 IMAD.MOV.U32 R7, RZ, RZ, RZ ;  /* 0x000000ffff071224 */ /* 0x000fe400078e00ff */
[----:B------:R-:W-:-:S05]  /*0ef0*/  @P1 IMAD.MOV.U32 R17, RZ, RZ, RZ ;  /* 0x000000ffff111224 */ /* 0x000fca00078e00ff */
[----:B------:R-:W1:Y:S01]  /*0f00*/  @!P1 LDC R11, c[0x0][0xc] ;  /* 0x00000300ff0b9b82 */ /* 0x000e620000000800 */
[----:B------:R-:W-:Y:S01]  /*0f10*/  ULDC UR4, c[0x0][0xc] ;  /* 0x0000030000047ab9 */ /* 0x000fe20000000800 */
[----:B------:R-:W-:Y:S02]  /*0f20*/  ULDC UR5, c[0x0][0x10] ;  /* 0x0000040000057ab9 */ /* 0x000fe40000000800 */
[----:B------:R-:W-:-:S04]  /*0f30*/  UIMAD.WIDE.U32 UR4, UR4, UR5, URZ ;  /* 0x00000005040472a5 */ /* 0x000fc8000f8e003f */
[----:B------:R-:W2:Y:S01]  /*0f40*/  LDC R2, c[0x0][0x14] ;  /* 0x00000500ff027b82 */ /* 0x000ea20000000800 */
[----:B0-----:R-:W-:-:S04]  /*0f50*/  @P1 IMAD.WIDE.U32 R18, R19, UR12, R6 ;  /* 0x0000000c13121c25 */ /* 0x001fc8000f8e0006 */
[----:B------:R-:W-:Y:S02]  /*0f60*/  @P1 IMAD.IADD R17, R19, 0x1, R17 ;  /* 0x0000000113111824 */ /* 0x000fe400078e0211 */
[----:B-1----:R-:W-:-:S04]  /*0f70*/  @!P1 IMAD.WIDE.U32 R8, R6, R11, R8 ;  /* 0x0000000b06089225 */ /* 0x002fc800078e0008 */
[----:B------:R-:W-:Y:S02]  /*0f80*/  @!P1 IMAD.MOV.U32 R18, RZ, RZ, R8 ;  /* 0x000000ffff129224 */ /* 0x000fe400078e0008 */
[----:B------:R-:W-:Y:S02]  /*0f90*/  @!P1 IMAD.MOV.U32 R17, RZ, RZ, R9 ;  /* 0x000000ffff119224 */ /* 0x000fe400078e0009 */
[----:B--2---:R-:W-:-:S04]  /*0fa0*/  IMAD.WIDE.U32 R12, R2, UR4, RZ ;  /* 0x00000004020c7c25 */ /* 0x004fc8000f8e00ff */
[----:B------:R-:W-:Y:S01]  /*0fb0*/  IMAD R23, R2, UR5, RZ ;  /* 0x0000000502177c24 */ /* 0x000fe2000f8e02ff */
[----:B------:R0:W-:Y:S03]  /*0fc0*/  STL.64 [R1], R12 ;  /* 0x0000000c01007387 */ /* 0x0001e60000100a00 */
[----:B------:R-:W-:Y:S01]  /*0fd0*/  IMAD.IADD R23, R13, 0x1, R23 ;  /* 0x000000010d177824 */ /* 0x000fe200078e0217 */
[----:B------:R-:W-:Y:S06]  /*0fe0*/  @P0 BRA `(.L_x_12) ;  /* 0x0000000000200947 */ /* 0x000fec0003800000 */
[----:B------:R-:W-:Y:S01]  /*0ff0*/  UISETP.GE.U32.AND UP0, UPT, UR40, 0x12, UPT ;  /* 0x000000122800788c */ /* 0x000fe2000bf06070 */
[----:B------:R-:W-:Y:S01]  /*1000*/  IADD3 R18, P0, R18, R12, RZ ;  /* 0x0000000c12127210 */ /* 0x000fe20007f1e0ff */
[----:B------:R-:W-:Y:S01]  /*1010*/  UIMAD.WIDE.U32 UR4, UR40, 0x38e38e39, URZ ;  /* 0x38e38e39280478a5 */ /* 0x000fe2000f8e003f */
[----:B------:R-:W-:-:S03]  /*1020*/  UMOV UR39, URZ ;  /* 0x0000003f00277c82 */ /* 0x000fc60008000000 */
[----:B------:R-:W-:Y:S01]  /*1030*/  USHF.R.U32.HI UR4, URZ, 0x2, UR5 ;  /* 0x000000023f047899 */ /* 0x000fe20008011605 */
[----:B------:R-:W-:-:S03]  /*1040*/  IMAD.X R17, R23, 0x1, R17, P0 ;  /* 0x0000000117117824 */ /* 0x000fc600000e0611 */
[----:B------:R-:W-:Y:S02]  /*1050*/  UIMAD UR38, UR4, -0x12, UR40 ;  /* 0xffffffee042678a4 */ /* 0x000fe4000f8e0228 */
[----:B------:R-:W-:-:S12]  /*1060*/  @UP0 ULOP3.LUT UR39, UR4, 0x1, URZ, 0xc0, !UPT ;  /* 0x0000000104270892 */ /* 0x000fd8000f8ec03f */
.L_x_12:
[----:B------:R-:W-:Y:S01]  /*1070*/  ISETP.GE.U32.AND P0, PT, R18, UR8, PT ;  /* 0x0000000812007c0c */ /* 0x000fe2000bf06070 */
[----:B------:R-:W-:Y:S01]  /*1080*/  IMAD.MOV.U32 R19, RZ, RZ, -0x1 ;  /* 0xffffffffff137424 */ /* 0x000fe200078e00ff */
[----:B------:R-:W-:Y:S01]  /*1090*/  PRMT R8, RZ, 0x7610, R8 ;  /* 0x00007610ff087816 */ /* 0x000fe20000000008 */
[----:B------:R-:W-:Y:S01]  /*10a0*/  IMAD.MOV.U32 R22, RZ, RZ, -0x1 ;  /* 0xffffffffff167424 */ /* 0x000fe200078e00ff */
[----:B------:R-:W-:Y:S01]  /*10b0*/  ISETP.GE.U32.AND.EX P0, PT, R17, UR9, PT, P0 ;  /* 0x0000000911007c0c */ /* 0x000fe2000bf06100 */
[----:B------:R-:W-:-:S12]  /*10c0*/  IMAD.MOV.U32 R2, RZ, RZ, -0x1 ;  /* 0xffffffffff027424 */ /* 0x000fd800078e00ff */
[----:B------:R-:W-:Y:S05]  /*10d0*/  @P0 BRA `(.L_x_13) ;  /* 0x00000004002c0947 */ /* 0x000fea0003800000 */
[----:B------:R-:W1:Y:S01]  /*10e0*/  LDC.64 R26, c[0x0][0x628] ;  /* 0x00018a00ff1a7b82 */ /* 0x000e620000000a00 */
[----:B------:R-:W-:Y:S02]  /*10f0*/  IMAD.MOV.U32 R8, RZ, RZ, R18 ;  /* 0x000000ffff087224 */ /* 0x000fe400078e0012 */
[----:B------:R-:W-:-:S05]  /*1100*/  IMAD.MOV.U32 R9, RZ, RZ, R17 ;  /* 0x000000ffff097224 */ /* 0x000fca00078e0011 */
[----:B------:R-:W2:Y:S08]  /*1110*/  LDC R2, c[0x0][0x630] ;  /* 0x00018c00ff027b82 */ /* 0x000eb00000000800 */
[----:B------:R-:W3:Y:S01]  /*1120*/  LDC.64 R28, c[0x0][0x620] ;  /* 0x00018800ff1c7b82 */ /* 0x000ee20000000a00 */
[----:B-1----:R-:W-:-:S04]  /*1130*/  ISETP.NE.U32.AND P0, PT, R26, RZ, PT ;  /* 0x000000ff1a00720c */ /* 0x002fc80003f05070 */
[----:B------:R-:W-:-:S13]  /*1140*/  ISETP.NE.AND.EX P0, PT, R27, RZ, PT, P0 ;  /* 0x000000ff1b00720c */ /* 0x000fda0003f05300 */
[----:B--23--:R-:W-:Y:S05]  /*1150*/  @!P0 BRA `(.L_x_14) ;  /* 0x0000000000288947 */ /* 0x00cfea0003800000 */
[----:B0-----:R-:W0:Y:S02]  /*1160*/  LDC R13, c[0x0][0x634] ;  /* 0x00018d00ff0d7b82 */ /* 0x001e240000000800 */
[----:B0-----:R-:W-:-:S05]  /*1170*/  IADD3 R13, P0, R18, R13, RZ ;  /* 0x0000000d120d7210 */ /* 0x001fca0007f1e0ff */
[----:B------:R-:W-:-:S04]  /*1180*/  IMAD.X R15, RZ, RZ, R17, P0 ;  /* 0x000000ffff0f7224 */ /* 0x000fc800000e0611 */
[----:B------:R-:W-:-:S04]  /*1190*/  IMAD.WIDE.U32 R8, R15, R26, RZ ;  /* 0x0000001a0f087225 */ /* 0x000fc800078e00ff */
[----:B------:R-:W-:-:S04]  /*11a0*/  IMAD.WIDE.U32 R10, P0, R13, R27, R8 ;  /* 0x0000001b0d0a7225 */ /* 0x000fc80007800008 */
[----:B------:R-:W-:-:S04]  /*11b0*/  IMAD.WIDE.U32 R8, R13, R26, RZ ;  /* 0x0000001a0d087225 */ /* 0x000fc800078e00ff */
[----:B------:R-:W-:Y:S01]  /*11c0*/  IMAD.X R13, RZ, RZ, RZ, P0 ;  /* 0x000000ffff0d7224 */ /* 0x000fe200000e06ff */
[----:B------:R-:W-:Y:S01]  /*11d0*/  IADD3 RZ, P0, R9, R10, RZ ;  /* 0x0000000a09ff7210 */ /* 0x000fe20007f1e0ff */
[----:B------:R-:W-:-:S04]  /*11e0*/  IMAD.MOV.U32 R12, RZ, RZ, R11 ;  /* 0x000000ffff0c7224 */ /* 0x000fc800078e000b */
[----:B------:R-:W-:-:S08]  /*11f0*/  IMAD.WIDE.U32.X R8, R15, R27, R12, P0 ;  /* 0x0000001b0f087225 */ /* 0x000fd000000e040c */
.L_x_14:
[----:B------:R-:W1:Y:S01]  /*1200*/  LDC.64 R32, c[0x0][0x640] ;  /* 0x00019000ff207b82 */ /* 0x000e620000000a00 */
[-C--:B------:R-:W-:Y:S01]  /*1210*/  SHF.R.U64 R30, R8, R2.reuse, R9 ;  /* 0x00000002081e7219 */ /* 0x080fe20000001209 */
[----:B------:R-:W-:Y:S01]  /*1220*/  IMAD.MOV.U32 R19, RZ, RZ, R17 ;  /* 0x000000ffff137224 */ /* 0x000fe200078e0011 */
[----:B------:R-:W-:Y:S01]  /*1230*/  SHF.R.U32.HI R2, RZ, R2, R9 ;  /* 0x00000002ff027219 */ /* 0x000fe20000011609 */
[----:B------:R-:W-:Y:S01]  /*1240*/  IMAD.MOV.U32 R26, RZ, RZ, 0x1 ;  /* 0x00000001ff1a7424 */ /* 0x000fe200078e00ff */
[----:B------:R-:W-:-:S03]  /*1250*/  IADD3 R11, P0, RZ, -R30, RZ ;  /* 0x8000001eff0b7210 */ /* 0x000fc60007f1e0ff */
[----:B------:R-:W2:Y:S02]  /*1260*/  LDC R10, c[0x0][0x618] ;  /* 0x00018600ff0a7b82 */ /* 0x000ea40000000800 */
[----:B------:R-:W-:-:S04]  /*1270*/  IMAD.X R9, RZ, RZ, ~R2, P0 ;  /* 0x000000ffff097224 */ /* 0x000fc800000e0e02 */
[-C--:B------:R-:W-:Y:S02]  /*1280*/  IMAD R2, R9, R28.reuse, RZ ;  /* 0x0000001c09027224 */ /* 0x080fe400078e02ff */
[----:B0-----:R-:W0:Y:S01]  /*1290*/  LDC R13, c[0x0][0x608] ;  /* 0x00018200ff0d7b82 */ /* 0x001e220000000800 */
[----:B------:R-:W-:-:S04]  /*12a0*/  IMAD.WIDE.U32 R8, R11, R28, R18 ;  /* 0x0000001c0b087225 */ /* 0x000fc800078e0012 */
[----:B------:R-:W-:Y:S02]  /*12b0*/  IMAD R11, R11, R29, R2 ;  /* 0x0000001d0b0b7224 */ /* 0x000fe400078e0202 */
[----:B------:R-:W-:Y:S01]  /*12c0*/  IMAD.MOV.U32 R2, RZ, RZ, -0x1 ;  /* 0xffffffffff027424 */ /* 0x000fe200078e00ff */
[----:B------:R-:W3:Y:S01]  /*12d0*/  LDC R31, c[0x0][0x658] ;  /* 0x00019600ff1f7b82 */ /* 0x000ee20000000800 */
[----:B------:R-:W-:Y:S01]  /*12e0*/  IMAD.IADD R9, R9, 0x1, R11 ;  /* 0x0000000109097824 */ /* 0x000fe200078e020b */
[----:B-1----:R-:W-:-:S04]  /*12f0*/  ISETP.NE.U32.AND P0, PT, R32, RZ, PT ;  /* 0x000000ff2000720c */ /* 0x002fc80003f05070 */
[----:B------:R-:W-:Y:S02]  /*1300*/  ISETP.NE.AND.EX P0, PT, R33, RZ, PT, P0 ;  /* 0x000000ff2100720c */ /* 0x000fe40003f05300 */
[----:B------:R-:W1:Y:S01]  /*1310*/  LDC R29, c[0x0][0x600] ;  /* 0x00018000ff1d7b82 */ /* 0x000e620000000800 */
[-CC-:B--2---:R-:W-:Y:S02]  /*1320*/  SHF.R.U64 R27, R8, R10.reuse, R9.reuse ;  /* 0x0000000a081b7219 */ /* 0x184fe40000001209 */
[----:B------:R-:W-:-:S05]  /*1330*/  SHF.R.U32.HI R8, RZ, R10, R9 ;  /* 0x0000000aff087219 */ /* 0x000fca0000011609 */
[----:B------:R-:W2:Y:S01]  /*1340*/  LDC R22, c[0x0][0x648] ;  /* 0x00019200ff167b82 */ /* 0x000ea20000000800 */
[-CC-:B0-----:R-:W-:Y:S02]  /*1350*/  SHF.R.U64 R34, R27, R13.reuse, R8.reuse ;  /* 0x0000000d1b227219 */ /* 0x181fe40000001208 */
[----:B------:R-:W-:-:S05]  /*1360*/  SHF.R.U32.HI R8, RZ, R13, R8 ;  /* 0x0000000dff087219 */ /* 0x000fca0000011608 */
[----:B------:R-:W0:Y:S01]  /*1370*/  LDC R24, c[0x0][0x638] ;  /* 0x00018e00ff187b82 */ /* 0x000e220000000800 */
[-CC-:B---3--:R-:W-:Y:S02]  /*1380*/  SHF.R.U64 R36, R34, R31.reuse, R8.reuse ;  /* 0x0000001f22247219 */ /* 0x188fe40000001208 */
[-C--:B------:R-:W-:Y:S02]  /*1390*/  SHF.L.U32 R2, R2, R31.reuse, RZ ;  /* 0x0000001f02027219 */ /* 0x080fe400000006ff */
[----:B------:R-:W-:Y:S01]  /*13a0*/  SHF.R.U32.HI R9, RZ, R31, R8 ;  /* 0x0000001fff097219 */ /* 0x000fe20000011608 */
[----:B------:R-:W-:Y:S01]  /*13b0*/  IMAD.MOV.U32 R8, RZ, RZ, R36 ;  /* 0x000000ffff087224 */ /* 0x000fe200078e0024 */
[----:B------:R-:W-:Y:S01]  /*13c0*/  LOP3.LUT R15, RZ, R2, RZ, 0x33, !PT ;  /* 0x00000002ff0f7212 */ /* 0x000fe200078e33ff */
[----:B------:R-:W3:Y:S01]  /*13d0*/  LDC R28, c[0x0][0x610] ;  /* 0x00018400ff1c7b82 */ /* 0x000ee20000000800 */
[----:B------:R-:W-:Y:S05]  /*13e0*/  @!P0 BRA `(.L_x_15) ;  /* 0x0000000000288947 */ /* 0x000fea0003800000 */
[----:B------:R-:W4:Y:S02]  /*13f0*/  LDC R13, c[0x0][0x64c] ;  /* 0x00019300ff0d7b82 */ /* 0x000f240000000800 */
[----:B----4-:R-:W-:-:S05]  /*1400*/  IADD3 R13, P0, R36, R13, RZ ;  /* 0x0000000d240d7210 */ /* 0x010fca0007f1e0ff */
        /* <DEDUP_REMOVED lines=8> */
.L_x_15:
[----:B--2---:R-:W-:Y:S01]  /*1490*/  SHF.R.U64 R7, R8, R22, R9 ;  /* 0x0000001608077219 */ /* 0x004fe20000001209 */
[----:B-1----:R-:W-:Y:S01]  /*14a0*/  VIADD R8, R29, 0xffffffff ;  /* 0xffffffff1d087836 */ /* 0x002fe20000000000 */
[----:B------:R-:W-:Y:S01]  /*14b0*/  SHF.L.U32 R2, R26, R31, RZ ;  /* 0x0000001f1a027219 */ /* 0x000fe200000006ff */
[----:B------:R-:W-:Y:S01]  /*14c0*/  @P1 IMAD R21, R25, R20, R6 ;  /* 0x0000001419151224 */ /* 0x000fe200078e0206 */
[----:B------:R-:W-:Y:S01]  /*14d0*/  LOP3.LUT R15, R34, R15, RZ, 0xc0, !PT ;  /* 0x0000000f220f7212 */ /* 0x000fe200078ec0ff */
[----:B------:R-:W-:Y:S01]  /*14e0*/  IMAD.MOV R9, RZ, RZ, -R7 ;  /* 0x000000ffff097224 */ /* 0x000fe200078e0a07 */
[----:B------:R-:W-:-:S03]  /*14f0*/  LOP3.LUT R8, R27, R8, RZ, 0xc0, !PT ;  /* 0x000000081b087212 */ /* 0x000fc600078ec0ff */
[----:B------:R-:W-:Y:S02]  /*1500*/  IMAD R6, R2, R7, R15 ;  /* 0x0000000702067224 */ /* 0x000fe400078e020f */
[----:B0-----:R-:W-:Y:S02]  /*1510*/  IMAD R2, R9, R24, R36 ;  /* 0x0000001809027224 */ /* 0x001fe400078e0224 */
[----:B---3--:R-:W-:Y:S02]  /*1520*/  IMAD R19, R6, R28, R21 ;  /* 0x0000001c06137224 */ /* 0x008fe400078e0215 */
[----:B------:R-:W-:Y:S02]  /*1530*/  IMAD R2, R2, R29, R8 ;  /* 0x0000001d02027224 */ /* 0x000fe400078e0208 */
[----:B------:R-:W-:-:S03]  /*1540*/  IMAD.MOV.U32 R6, RZ, RZ, 0x1 ;  /* 0x00000001ff067424 */ /* 0x000fc600078e00ff */
[----:B------:R-:W-:Y:S02]  /*1550*/  SEL R22, R2, R19, !P1 ;  /* 0x0000001302167207 */ /* 0x000fe40004800000 */
[----:B------:R-:W-:Y:S01]  /*1560*/  SEL R19, R19, R2, !P1 ;  /* 0x0000000213137207 */ /* 0x000fe20004800000 */
[----:B------:R-:W-:Y:S01]  /*1570*/  IMAD.MOV.U32 R2, RZ, RZ, R30 ;  /* 0x000000ffff027224 */ /* 0x000fe200078e001e */
[----:B------:R-:W-:-:S07]  /*1580*/  PRMT R8, R6, 0x7610, R8 ;  /* 0x0000761006087816 */ /* 0x000fce0000000008 */
.L_x_13:
[----:B------:R-:W-:Y:S05]  /*1590*/  @!P2 BRA `(.L_x_16) ;  /* 0x00000000000ca947 */ /* 0x000fea0003800000 */
[----:B------:R-:W-:Y:S01]  /*15a0*/  UCGABAR_WAIT ;  /* 0x0000000000007dc7 */ /* 0x000fe20008000000 */
[----:B------:R-:W-:Y:S01]  /*15b0*/  CCTL.IVALL ;  /* 0x00000000ff00798f */ /* 0x000fe20002000000 */
[----:B------:R-:W-:Y:S05]  /*15c0*/  BRA `(.L_x_17) ;  /* 0x0000000000047947 */ /* 0x000fea0003800000 */
.L_x_16:
[----:B------:R-:W-:Y:S06]  /*15d0*/  BAR.SYNC.DEFER_BLOCKING 0x0 ;  /* 0x0000000000007b1d */ /* 0x000fec0000010000 */
.L_x_17:
[----:B------:R-:W-:Y:S05]  /*15e0*/  @!P3 BRA `(.L_x_18) ;  /* 0x0000004400a0b947 */ /* 0x000fea0003800000 */
[----:B------:R-:W-:-:S13]  /*15f0*/  ISETP.GT.U32.AND P0, PT, R35, 0x1, PT ;  /* 0x000000012300780c */ /* 0x000fda0003f04070 */
[----:B------:R-:W-:Y:S05]  /*1600*/  @P0 EXIT ;  /* 0x000000000000094d */ /* 0x000fea0003800000 */
.L_x_19:
[----:B------:R-:W-:-:S08]  /*1610*/  NOP ;  /* 0x0000000000007918 */ /* 0x000fd00000000000 */
[----:B------:R-:W1:Y:S02]  /*1620*/  USETMAXREG.TRY_ALLOC.CTAPOOL UP0, 0xe8 ;  /* 0x000000e8000079c8 */ /* 0x000e640008000600 */
[----:B-1----:R-:W-:-:S13]  /*1630*/  PLOP3.LUT P0, PT, PT, PT, UP0, 0x80, 0x0 ;  /* 0x000000000000781c */ /* 0x002fda0003f0f008 */
[----:B------:R-:W-:Y:S05]  /*1640*/  @!P0 BRA `(.L_x_19) ;  /* 0xfffffffc00f08947 */ /* 0x000fea000383ffff */
[----:B------:R-:W-:-:S13]  /*1650*/  LOP3.LUT P0, RZ, R8, 0xff, RZ, 0xc0, !PT ;  /* 0x000000ff08ff7812 */ /* 0x000fda000780c0ff */
[----:B------:R-:W-:Y:S05]  /*1660*/  @!P0 EXIT ;  /* 0x000000000000894d */ /* 0x000fea0003800000 */
[----:B------:R-:W1:Y:S01]  /*1670*/  S2UR UR4, SR_CgaCtaId ;  /* 0x00000000000479c3 */ /* 0x000e620000008800 */
[----:B------:R-:W-:Y:S01]  /*1680*/  VIADD R14, R14, 0xffffffff ;  /* 0xffffffff0e0e7836 */ /* 0x000fe20000000000 */
[CC--:B------:R-:W-:Y:S01]  /*1690*/  LEA.HI R4, R0.reuse, R3.reuse, RZ, 0x2 ;  /* 0x0000000300047211 */ /* 0x0c0fe200078f10ff */
[----:B------:R-:W-:Y:S01]  /*16a0*/  UMOV UR41, 0x400 ;  /* 0x0000040000297882 */ /* 0x000fe20000000000 */
[----:B------:R-:W-:Y:S01]  /*16b0*/  LEA.HI R0, R0, R3, RZ, 0x5 ;  /* 0x0000000300007211 */ /* 0x000fe200078f28ff */
[----:B------:R-:W-:Y:S01]  /*16c0*/  UISETP.LT.AND UP0, UPT, UR40, 0x1, UPT ;  /* 0x000000012800788c */ /* 0x000fe2000bf01270 */
[----:B------:R-:W-:Y:S01]  /*16d0*/  R2UR UR42, R14 ;  /* 0x000000000e2a72ca */ /* 0x000fe200000e0000 */
[----:B------:R-:W-:Y:S01]  /*16e0*/  ULDC UR6, c[0x0][0x284] ;  /* 0x0000a10000067ab9 */ /* 0x000fe20000000800 */
[--C-:B------:R-:W-:Y:S01]  /*16f0*/  SHF.R.S32.HI R92, RZ, 0x2, R4.reuse ;  /* 0x00000002ff5c7819 */ /* 0x100fe20000011404 */
[----:B------:R-:W-:Y:S01]  /*1700*/  USEL UR43, UR40, 0x1, UP0 ;  /* 0x00000001282b7887 */ /* 0x000fe20008000000 */
[----:B------:R-:W-:Y:S01]  /*1710*/  SHF.R.S32.HI R5, RZ, 0x1f, R4 ;  /* 0x0000001fff057819 */ /* 0x000fe20000011404 */
[----:B------:R-:W-:Y:S01]  /*1720*/  USHF.L.U32 UR46, UR40, 0x1, URZ ;  /* 0x00000001282e7899 */ /* 0x000fe2000800063f */
[----:B------:R-:W-:Y:S01]  /*1730*/  LOP3.LUT R94, R4, 0xfffffffc, RZ, 0xc0, !PT ;  /* 0xfffffffc045e7812 */ /* 0x000fe200078ec0ff */
[----:B------:R-:W-:Y:S01]  /*1740*/  UIADD3 UR43, -UR43, UR40, URZ ;  /* 0x000000282b2b7290 */ /* 0x000fe2000fffe13f */
[----:B------:R-:W-:-:S02]  /*1750*/  LEA.HI R5, R5, R92, RZ, 0x3 ;  /* 0x0000005c05057211 */ /* 0x000fc400078f18ff */
[----:B------:R-:W-:Y:S01]  /*1760*/  ISETP.NE.AND P0, PT, R14, RZ, PT ;  /* 0x000000ff0e00720c */ /* 0x000fe20003f05270 */
[----:B------:R-:W-:Y:S01]  /*1770*/  IMAD.IADD R94, R3, 0x1, -R94 ;  /* 0x00000001035e7824 */ /* 0x000fe200078e0a5e */
[----:B------:R-:W-:Y:S01]  /*1780*/  LOP3.LUT R5, R5, 0xfffffff8, RZ, 0xc0, !PT ;  /* 0xfffffff805057812 */ /* 0x000fe200078ec0ff */
[----:B------:R-:W-:Y:S01]  /*1790*/  USHF.L.U32 UR42, UR42, 0x3, URZ ;  /* 0x000000032a2a7899 */ /* 0x000fe2000800063f */
[----:B------:R-:W-:-:S03]  /*17a0*/  SEL R101, RZ, 0x1, P0 ;  /* 0x00000001ff657807 */ /* 0x000fc60000000000 */
[----:B------:R-:W-:Y:S01]  /*17b0*/  IMAD.IADD R92, R92, 0x1, -R5 ;  /* 0x000000015c5c7824 */ /* 0x000fe200078e0a05 */
[----:B-1----:R-:W-:Y:S01]  /*17c0*/  ULEA UR41, UR4, UR41, 0x18 ;  /* 0x0000002904297291 */ /* 0x002fe2000f8ec03f */
[----:B------:R-:W-:Y:S01]  /*17d0*/  SHF.R.S32.HI R5, RZ, 0x5, R0 ;  /* 0x00000005ff057819 */ /* 0x000fe20000011400 */
[----:B------:R-:W-:Y:S02]  /*17e0*/  IMAD.U32 R96, RZ, RZ, UR42 ;  /* 0x0000002aff607e24 */ /* 0x000fe4000f8e00ff */
[----:B------:R-:W-:Y:S01]  /*17f0*/  UIADD3 UR47, UR41, 0x130, URZ ;  /* 0x00000130292f7890 */ /* 0x000fe2000fffe03f */
[--C-:B------:R-:W-:Y:S01]  /*1800*/  SHF.R.S32.HI R93, RZ, 0x1f, R92.reuse ;  /* 0x0000001fff5d7819 */ /* 0x100fe2000001145c */
[----:B------:R-:W-:Y:S01]  /*1810*/  UIADD3 UR4, UR41, 0x200, URZ ;  /* 0x0000020029047890 */ /* 0x000fe2000fffe03f */
[C-C-:B------:R-:W-:Y:S01]  /*1820*/  IMAD R99, R5.reuse, -0x10, -R92.reuse ;  /* 0xfffffff005637824 */ /* 0x140fe200078e0a5c */
[----:B------:R-:W-:Y:S01]  /*1830*/  UIADD3 UR5, UR41, 0x12200, URZ ;  /* 0x0001220029057890 */ /* 0x000fe2000fffe03f */
[C---:B------:R-:W-:Y:S01]  /*1840*/  LOP3.LUT R98, R96.reuse, 0x8, RZ, 0xc0, !PT ;  /* 0x0000000860627812 */ /* 0x040fe200078ec0ff */
[----:B------:R-:W-:Y:S01]  /*1850*/  USHF.R.U32.HI UR4, URZ, 0x4, UR4 ;  /* 0x000000043f047899 */ /* 0x000fe20008011604 */
[----:B------:R-:W-:Y:S01]  /*1860*/  IMAD.U32 R95, RZ, RZ, UR47 ;  /* 0x0000002fff5f7e24 */ /* 0x000fe2000f8e00ff */
[----:B------:R-:W-:Y:S01]  /*1870*/  USHF.R.U32.HI UR5, URZ, 0x4, UR5 ;  /* 0x000000043f057899 */ /* 0x000fe20008011605 */
[----:B------:R-:W-:Y:S01]  /*1880*/  IMAD.WIDE R92, R5, 0x10, R92 ;  /* 0x00000010055c7825 */ /* 0x000fe200078e025c */
[----:B------:R-:W-:Y:S01]  /*1890*/  ULOP3.LUT UR4, UR4, 0x3fff, URZ, 0xc0, !UPT ;  /* 0x00003fff04047892 */ /* 0x000fe2000f8ec03f */
[----:B------:R-:W-:Y:S01]  /*18a0*/  LOP3.LUT R96, R96, 0x8, RZ, 0xc, !PT ;  /* 0x0000000860607812 */ /* 0x000fe200078e0cff */
[----:B------:R-:W-:Y:S01]  /*18b0*/  ULOP3.LUT UR5, UR5, 0x3fff, URZ, 0xc0, !UPT ;  /* 0x00003fff05057892 */ /* 0x000fe2000f8ec03f */
[----:B------:R-:W-:Y:S01]  /*18c0*/  VIADD R97, R95, UR42 ;  /* 0x0000002a5f617c36 */ /* 0x000fe20008000000 */
[----:B------:R-:W-:Y:S01]  /*18d0*/  LOP3.LUT R98, R98, 0x18, RZ, 0x3c, !PT ;  /* 0x0000001862627812 */ /* 0x000fe200078e3cff */
[----:B------:R-:W-:Y:S01]  /*18e0*/  VIADD R99, R99, UR6 ;  /* 0x0000000663637c36 */ /* 0x000fe20008000000 */
[----:B------:R-:W-:-:S02]  /*18f0*/  ULOP3.LUT UR44, UR4, 0x10000, URZ, 0xfc, !UPT ;  /* 0x00010000042c7892 */ /* 0x000fc4000f8efc3f */
[----:B------:R-:W-:-:S12]  /*1900*/  ULOP3.LUT UR45, UR5, 0x10000, URZ, 0xfc, !UPT ;  /* 0x00010000052d7892 */ /* 0x000fd8000f8efc3f */
.L_x_171:
[----:B------:R-:W-:Y:S01]  /*1910*/  SHF.L.U32 R0, R101, 0x1f, RZ ;  /* 0x0000001f65007819 */ /* 0x000fe200000006ff */
[----:B------:R-:W-:Y:S02]  /*1920*/  ULDC UR4, c[0x0][0x28c] ;  /* 0x0000a30000047ab9 */ /* 0x000fe40000000800 */
[----:B------:R-:W-:Y:S01]  /*1930*/  ISETP.LT.AND P1, PT, RZ, UR4, PT ;  /* 0x00000004ff007c0c */ /* 0x000fe2000bf21270 */
[----:B-1----:R-:W1:Y:S02]  /*1940*/  SYNCS.PHASECHK.TRANS64.TRYWAIT P0, [R95+UR42], R0 ;  /* 0x000000005f0075a7 */ /* 0x002e64000800016a */
[----:B-1-34-:R-:W-:Y:S10]  /*1950*/  @!P0 BRA `(.L_x_20) ;  /* 0x0000005800d88947 */ /* 0x01aff40003800000 */
.L_x_207:
[----:B------:R-:W-:Y:S05]  /*1960*/  @P1 BRA `(.L_x_21) ;  /* 0x0000000000401947 */ /* 0x000fea0003800000 */
[----:B-1----:R-:W-:Y:S01]  /*1970*/  MOV R0, 0x0 ;  /* 0x0000000000007802 */ /* 0x002fe20000000f00 */
[----:B------:R-:W-:Y:S01]  /*1980*/  ULDC.64 UR4, c[0x4][0x68] ;  /* 0x01001a0000047ab9 */ /* 0x000fe20000000a00 */
[----:B------:R-:W-:Y:S01]  /*1990*/  ULDC.64 UR6, c[0x4][0x8] ;  /* 0x0100020000067ab9 */ /* 0x000fe20000000a00 */
[----:B------:R-:W-:Y:S01]  /*19a0*/  IMAD.U32 R4, RZ, RZ, UR4 ;  /* 0x00000004ff047e24 */ /* 0x000fe2000f8e00ff */
[----:B------:R1:W2:Y:S01]  /*19b0*/  LDC.64 R14, c[0x4][R0] ;  /* 0x01000000000e7b82 */ /* 0x0002a20000000a00 */
[----:B------:R-:W-:Y:S01]  /*19c0*/  IMAD.U32 R5, RZ, RZ, UR5 ;  /* 0x00000005ff057e24 */ /* 0x000fe2000f8e00ff */
[----:B------:R-:W-:Y:S01]  /*19d0*/  ULDC.64 UR4, c[0x4][0x70] ;  /* 0x01001c0000047ab9 */ /* 0x000fe20000000a00 */
[----:B------:R-:W-:Y:S02]  /*19e0*/  IMAD.U32 R10, RZ, RZ, UR6 ;  /* 0x00000006ff0a7e24 */ /* 0x000fe4000f8e00ff */
[----:B------:R-:W-:Y:S02]  /*19f0*/  IMAD.U32 R6, RZ, RZ, UR4 ;  /* 0x00000004ff067e24 */ /* 0x000fe4000f8e00ff */
[----:B------:R-:W-:-:S02]  /*1a00*/  IMAD.U32 R7, RZ, RZ, UR5 ;  /* 0x00000005ff077e24 */ /* 0x000fc4000f8e00ff */
[----:B------:R-:W-:Y:S02]  /*1a10*/  IMAD.U32 R11, RZ, RZ, UR7 ;  /* 0x00000007ff0b7e24 */ /* 0x000fe4000f8e00ff */
[----:B------:R-:W-:Y:S02]  /*1a20*/  IMAD.MOV.U32 R8, RZ, RZ, 0x1e1 ;  /* 0x000001e1ff087424 */ /* 0x000fe400078e00ff */
[----:B0-----:R-:W-:Y:S02]  /*1a30*/  IMAD.MOV.U32 R12, RZ, RZ, 0x1 ;  /* 0x00000001ff0c7424 */ /* 0x001fe400078e00ff */
[----:B-1----:R-:W-:-:S07]  /*1a40*/  IMAD.MOV.U32 R13, RZ, RZ, RZ ;  /* 0x000000ffff0d7224 */ /* 0x002fce00078e00ff */
[----:B------:R-:W-:-:S07]  /*1a50*/  LEPC R20, `(.L_x_21) ;  /* 0x000000001014794e */ /* 0x000fce0000000000 */
[----:B--2--5:R-:W-:Y:S05]  /*1a60*/  CALL.ABS.NOINC R14 ;  /* 0x000000000e007343 */ /* 0x024fea0003c00000 */
.L_x_21:
[----:B-1----:R-:W-:-:S04]  /*1a70*/  LOP3.LUT R0, R16, 0x1, RZ, 0xfc, !PT ;  /* 0x0000000110007812 */ /* 0x002fc800078efcff */
[----:B------:R-:W-:-:S13]  /*1a80*/  ISETP.NE.AND P0, PT, R0, 0x3, PT ;  /* 0x000000030000780c */ /* 0x000fda0003f05270 */
[----:B------:R-:W-:Y:S05]  /*1a90*/  @!P0 BRA `(.L_x_22) ;  /* 0x0000000000048947 */ /* 0x000fea0003800000 */
[----:B------:R-:W-:Y:S01]  /*1aa0*/  BPT.TRAP 0x1 ;  /* 0x000000040000795c */ /* 0x000fe20000300000 */
.L_x_22:
[----:B------:R-:W-:Y:S02]  /*1ab0*/  IMAD.U32 R3, RZ, RZ, UR38 ;  /* 0x00000026ff037e24 */ /* 0x000fe4000f8e00ff */
[----:B------:R-:W-:-:S03]  /*1ac0*/  IMAD.U32 R0, RZ, RZ, UR39 ;  /* 0x00000027ff007e24 */ /* 0x000fc6000f8e00ff */
[----:B------:R-:W-:Y:S02]  /*1ad0*/  LEA R3, R3, UR41, 0x3 ;  /* 0x0000002903037c11 */ /* 0x000fe4000f8e18ff */
[----:B------:R-:W-:-:S04]  /*1ae0*/  SHF.L.U32 R0, R0, 0x1f, RZ ;  /* 0x0000001f00007819 */ /* 0x000fc800000006ff */
[----:B------:R1:W2:Y:S01]  /*1af0*/  SYNCS.PHASECHK.TRANS64.TRYWAIT P1, [R3+URZ], R0 ;  /* 0x00000000030075a7 */ /* 0x0002a2000802017f */
[----:B------:R-:W-:Y:S05]  /*1b00*/  @!P0 BRA `(.L_x_23) ;  /* 0x0000000000048947 */ /* 0x000fea0003800000 */
[----:B------:R-:W-:Y:S01]  /*1b10*/  BPT.TRAP 0x1 ;  /* 0x000000040000795c */ /* 0x000fe20000300000 */
.L_x_23:
[----:B--2---:R-:W-:Y:S05]  /*1b20*/  @P1 BRA `(.L_x_24) ;  /* 0x0000000000081947 */ /* 0x004fea0003800000 */
[----:B------:R-:W2:Y:S02]  /*1b30*/  SYNCS.PHASECHK.TRANS64.TRYWAIT P1, [R3+URZ], R0 ;  /* 0x00000000030075a7 */ /* 0x000ea4000802017f */
[----:B--2---:R-:W-:Y:S05]  /*1b40*/  @!P1 BRA `(.L_x_25) ;  /* 0x0000005800709947 */ /* 0x004fea0003800000 */
.L_x_24:
[----:B------:R-:W-:Y:S05]  /*1b50*/  WARPSYNC.ALL ;  /* 0x0000000000007948 */ /* 0x000fea0003800000 */
[----:B------:R-:W-:Y:S01]  /*1b60*/  ULEA UR4, UR38, UR44, 0x8 ;  /* 0x0000002c26047291 */ /* 0x000fe2000f8e403f */
[----:B------:R-:W-:Y:S01]  /*1b70*/  WARPGROUP.ARRIVE ;  /* 0x00000000000079c5 */ /* 0x000fe20000000000 */
[----:B------:R-:W-:Y:S01]  /*1b80*/  ULEA UR6, UR38, UR45, 0x9 ;  /* 0x0000002d26067291 */ /* 0x000fe2000f8e483f */
[----:B-12---:R-:W-:Y:S01]  /*1b90*/  IMAD.U32 R0, RZ, RZ, UR43 ;  /* 0x0000002bff007e24 */ /* 0x006fe2000f8e00ff */
[----:B------:R-:W-:Y:S01]  /*1ba0*/  UMOV UR5, 0x80000020 ;  /* 0x8000002000057882 */ /* 0x000fe20000000000 */
[----:B------:R-:W-:-:S03]  /*1bb0*/  UMOV UR7, 0x80000020 ;  /* 0x8000002000077882 */ /* 0x000fc60000000000 */
[----:B------:R-:W-:-:S03]  /*1bc0*/  ISETP.GE.AND P1, PT, R0, 0x1, PT ;  /* 0x000000010000780c */ /* 0x000fc60003f26270 */
[----:B------:R-:W-:Y:S01]  /*1bd0*/  IGMMA.64x128x32.S8.S8 R24, gdesc[UR4], RZ, !UPT, gsb0 ;  /* 0x03600000041879f1 */ /* 0x000fe2000c0410ff */
[----:B------:R-:W-:Y:S02]  /*1be0*/  UIADD3 UR4, UR4, 0x2, URZ ;  /* 0x0000000204047890 */ /* 0x000fe4000fffe03f */
[----:B------:R-:W-:Y:S01]  /*1bf0*/  UIADD3 UR6, UR6, 0x2, URZ ;  /* 0x0000000206067890 */ /* 0x000fe2000fffe03f */
[----:B------:R-:W-:Y:S01]  /*1c00*/  UMOV UR5, 0x80000020 ;  /* 0x8000002000057882 */ /* 0x000fe20000000000 */
[----:B------:R-:W-:Y:S01]  /*1c10*/  UMOV UR7, 0x80000020 ;  /* 0x8000002000077882 */ /* 0x000fe20000000000 */
[----:B------:R-:W-:Y:S02]  /*1c20*/  WARPGROUP.DEPBAR.LE gsb0, 0x0 ;  /* 0x00008000000079c5 */ /* 0x000fe40000010000 */
[----:B------:R-:W-:-:S06]  /*1c30*/  WARPGROUP.ARRIVE ;  /* 0x00000000000079c5 */ /* 0x000fcc0000000000 */
[----:B------:R-:W-:Y:S03]  /*1c40*/  IGMMA.64x128x32.S8.S8 R24, gdesc[UR4], R24, gsb0 ;  /* 0x03600000041879f1 */ /* 0x000fe60008041018 */
[----:B------:R-:W-:Y:S02]  /*1c50*/  WARPGROUP.DEPBAR.LE gsb0, 0x0 ;  /* 0x00008000000079c5 */ /* 0x000fe40000010000 */
[----:B------:R-:W-:Y:S05]  /*1c60*/  @!P1 BRA `(.L_x_26) ;  /* 0x0000000000d49947 */ /* 0x000fea0003800000 */
[----:B------:R-:W-:Y:S01]  /*1c70*/  UIADD3 UR4, UR38, 0x1, URZ ;  /* 0x0000000126047890 */ /* 0x000fe2000fffe03f */
[----:B------:R-:W-:Y:S02]  /*1c80*/  IMAD.U32 R0, RZ, RZ, UR43 ;  /* 0x0000002bff007e24 */ /* 0x000fe4000f8e00ff */
[----:B------:R-:W-:Y:S01]  /*1c90*/  IMAD.U32 R3, RZ, RZ, UR38 ;  /* 0x00000026ff037e24 */ /* 0x000fe2000f8e00ff */
[----:B------:R-:W-:-:S04]  /*1ca0*/  UISETP.NE.AND UP0, UPT, UR4, 0x12, UPT ;  /* 0x000000120400788c */ /* 0x000fc8000bf05270 */
[----:B------:R-:W-:Y:S02]  /*1cb0*/  USEL UR5, URZ, 0x1, UP0 ;  /* 0x000000013f057887 */ /* 0x000fe40008000000 */
[----:B------:R-:W-:Y:S02]  /*1cc0*/  USEL UR8, UR4, URZ, UP0 ;  /* 0x0000003f04087287 */ /* 0x000fe40008000000 */
[----:B------:R-:W-:-:S06]  /*1cd0*/  ULOP3.LUT UR5, UR39, UR5, URZ, 0x3c, !UPT ;  /* 0x0000000527057292 */ /* 0x000fcc000f8e3c3f */
[----:B------:R-:W-:-:S07]  /*1ce0*/  IMAD.U32 R6, RZ, RZ, UR5 ;  /* 0x00000005ff067e24 */ /* 0x000fce000f8e00ff */
.L_x_33:
[----:B------:R-:W-:Y:S05]  /*1cf0*/  @!P0 BRA `(.L_x_27) ;  /* 0x0000000000048947 */ /* 0x000fea0003800000 */
[----:B------:R-:W-:Y:S01]  /*1d00*/  BPT.TRAP 0x1 ;  /* 0x000000040000795c */ /* 0x000fe20000300000 */
.L_x_27:
[----:B------:R-:W-:Y:S01]  /*1d10*/  ULEA UR4, UR8, UR41, 0x3 ;  /* 0x0000002908047291 */ /* 0x000fe2000f8e183f */
[----:B------:R-:W-:-:S08]  /*1d20*/  SHF.L.U32 R4, R6, 0x1f, RZ ;  /* 0x0000001f06047819 */ /* 0x000fd000000006ff */
[----:B------:R1:W2:Y:S01]  /*1d30*/  SYNCS.PHASECHK.TRANS64.TRYWAIT P1, [UR4], R4 ;  /* 0x00000004ff0075a7 */ /* 0x0002a20008020144 */
[----:B------:R-:W-:Y:S05]  /*1d40*/  @!P0 BRA `(.L_x_28) ;  /* 0x0000000000048947 */ /* 0x000fea0003800000 */
[----:B------:R-:W-:Y:S01]  /*1d50*/  BPT.TRAP 0x1 ;  /* 0x000000040000795c */ /* 0x000fe20000300000 */
.L_x_28:
[----:B--2---:R-:W-:Y:S05]  /*1d60*/  @P1 BRA `(.L_x_29) ;  /* 0x0000000000081947 */ /* 0x004fea0003800000 */
[----:B------:R-:W2:Y:S02]  /*1d70*/  SYNCS.PHASECHK.TRANS64.TRYWAIT P1, [UR4], R4 ;  /* 0x00000004ff0075a7 */ /* 0x000ea40008020144 */
[----:B--2---:R-:W-:Y:S05]  /*1d80*/  @!P1 BRA `(.L_x_30) ;  /* 0x0000005400f49947 */ /* 0x004fea0003800000 */
.L_x_29:
[----:B------:R-:W-:Y:S01]  /*1d90*/  ULEA UR4, UR8, UR44, 0x8 ;  /* 0x0000002c08047291 */ /* 0x000fe2000f8e403f */
[----:B------:R-:W-:Y:S01]  /*1da0*/  WARPGROUP.ARRIVE ;  /* 0x00000000000079c5 */ /* 0x000fe20000000000 */
[----:B------:R-:W-:Y:S01]  /*1db0*/  ULEA UR6, UR8, UR45, 0x9 ;  /* 0x0000002d08067291 */ /* 0x000fe2000f8e483f */
[----:B------:R-:W-:Y:S01]  /*1dc0*/  UMOV UR5, 0x80000020 ;  /* 0x8000002000057882 */ /* 0x000fe20000000000 */
[----:B------:R-:W-:-:S07]  /*1dd0*/  UMOV UR7, 0x80000020 ;  /* 0x8000002000077882 */ /* 0x000fce0000000000 */
[----:B------:R-:W-:Y:S01]  /*1de0*/  IGMMA.64x128x32.S8.S8 R24, gdesc[UR4], R24, gsb0 ;  /* 0x03600000041879f1 */ /* 0x000fe20008041018 */
        /* <DEDUP_REMOVED lines=9> */
[----:B------:R-:W-:Y:S01]  /*1e80*/  BPT.TRAP 0x1 ;  /* 0x000000040000795c */ /* 0x000fe20000300000 */
.L_x_31:
[----:B------:R-:W-:-:S13]  /*1e90*/  ISETP.NE.AND P1, PT, R89, RZ, PT ;  /* 0x000000ff5900720c */ /* 0x000fda0003f25270 */
[----:B-12---:R-:W-:-:S05]  /*1ea0*/  @P1 LEA R4, R3, UR41, 0x3 ;  /* 0x0000002903041c11 */ /* 0x006fca000f8e18ff */
[----:B------:R-:W-:-:S05]  /*1eb0*/  @P1 VIADD R5, R4, 0x90 ;  /* 0x0000009004051836 */ /* 0x000fca0000000000 */
[----:B------:R-:W-:-:S04]  /*1ec0*/  @P1 PRMT R5, R88, 0x654, R5 ;  /* 0x0000065458051816 */ /* 0x000fc80000000005 */
[----:B------:R1:W-:Y:S01]  /*1ed0*/  @P1 SYNCS.ARRIVE.TRANS64.RED.A1T0 RZ, [R5+URZ], RZ ;  /* 0x000000ff05ff19a7 */ /* 0x0003e2000810043f */
[----:B------:R-:W-:-:S13]  /*1ee0*/  ISETP.GT.U32.AND P1, PT, R16, 0x1, PT ;  /* 0x000000011000780c */ /* 0x000fda0003f24070 */
[----:B-1----:R-:W-:Y:S05]  /*1ef0*/  @P1 BRA `(.L_x_32) ;  /* 0x0000000000041947 */ /* 0x002fea0003800000 */
[----:B------:R-:W-:Y:S01]  /*1f00*/  BPT.TRAP 0x1 ;  /* 0x000000040000795c */ /* 0x000fe20000300000 */
.L_x_32:
[----:B------:R-:W-:Y:S01]  /*1f10*/  UIADD3 UR8, UR8, 0x1, URZ ;  /* 0x0000000108087890 */ /* 0x000fe2000fffe03f */
[C---:B------:R-:W-:Y:S01]  /*1f20*/  ISETP.GT.AND P2, PT, R0.reuse, 0x1, PT ;  /* 0x000000010000780c */ /* 0x040fe20003f44270 */
[----:B------:R-:W-:Y:S02]  /*1f30*/  VIADD R3, R3, 0x1 ;  /* 0x0000000103037836 */ /* 0x000fe40000000000 */
[----:B------:R-:W-:Y:S01]  /*1f40*/  UISETP.NE.AND UP0, UPT, UR8, 0x12, UPT ;  /* 0x000000120800788c */ /* 0x000fe2000bf05270 */
[----:B------:R-:W-:Y:S02]  /*1f50*/  VIADD R0, R0, 0xffffffff ;  /* 0xffffffff00007836 */ /* 0x000fe40000000000 */
[C---:B------:R-:W-:Y:S01]  /*1f60*/  ISETP.NE.AND P1, PT, R3.reuse, 0x12, PT ;  /* 0x000000120300780c */ /* 0x040fe20003f25270 */
[----:B------:R-:W-:Y:S02]  /*1f70*/  USEL UR4, URZ, 0x1, UP0 ;  /* 0x000000013f047887 */ /* 0x000fe40008000000 */
[----:B------:R-:W-:Y:S01]  /*1f80*/  USEL UR8, UR8, URZ, UP0 ;  /* 0x0000003f08087287 */ /* 0x000fe20008000000 */
[----:B------:R-:W-:-:S03]  /*1f90*/  SEL R3, R3, RZ, P1 ;  /* 0x000000ff03037207 */ /* 0x000fc60000800000 */
[----:B------:R-:W-:Y:S01]  /*1fa0*/  LOP3.LUT R6, R6, UR4, RZ, 0x3c, !PT ;  /* 0x0000000406067c12 */ /* 0x000fe2000f8e3cff */
[----:B------:R-:W-:Y:S07]  /*1fb0*/  @P2 BRA `(.L_x_33) ;  /* 0xfffffffc004c2947 */ /* 0x000fee000383ffff */
.L_x_26:
[----:B------:R-:W1:Y:S01]  /*1fc0*/  LDC R0, c[0x0][0x28c] ;  /* 0x0000a300ff007b82 */ /* 0x000e620000000800 */
[----:B------:R2:W-:Y:S01]  /*1fd0*/  SYNCS.ARRIVE.TRANS64.A1T0 RZ, [R96+UR47], RZ ;  /* 0x000000ff60ff79a7 */ /* 0x0005e2000810002f */
[----:B-1----:R-:W-:-:S13]  /*1fe0*/  ISETP.GE.AND P1, PT, R0, 0x1, PT ;  /* 0x000000010000780c */ /* 0x002fda0003f26270 */
[----:B--2---:R-:W-:Y:S05]  /*1ff0*/  @!P1 BRA `(.L_x_34) ;  /* 0x0000000000449947 */ /* 0x004fea0003800000 */
[----:B------:R-:W-:Y:S05]  /*2000*/  @!P0 BRA `(.L_x_35) ;  /* 0x0000000000048947 */ /* 0x000fea0003800000 */
[----:B------:R-:W-:Y:S01]  /*2010*/  BPT.TRAP 0x1 ;  /* 0x000000040000795c */ /* 0x000fe20000300000 */
.L_x_35:
[----:B------:R-:W-:-:S13]  /*2020*/  ISETP.NE.AND P0, PT, R89, RZ, PT ;  /* 0x000000ff5900720c */ /* 0x000fda0003f05270 */
[----:B------:R-:W-:-:S05]  /*2030*/  VOTEU.ANY UP0, P0 ;  /* 0x00000000003f7886 */ /* 0x000fca0000000100 */
[----:B------:R-:W-:-:S06]  /*2040*/  @UP0 UIADD3 UR4, UR43, UR38, URZ ;  /* 0x000000262b040290 */ /* 0x000fcc000fffe03f */
[----:B------:R-:W-:Y:S02]  /*2050*/  IMAD.U32 R4, RZ, RZ, UR4 ;  /* 0x00000004ff047e24 */ /* 0x000fe4000f8e00ff */
[----:B------:R-:W-:Y:S02]  /*2060*/  IMAD.U32 R3, RZ, RZ, UR4 ;  /* 0x00000004ff037e24 */ /* 0x000fe4000f8e00ff */
[----:B------:R-:W-:-:S05]  /*2070*/  @P0 IMAD.WIDE.U32 R4, R4, 0x38e38e39, RZ ;  /* 0x38e38e3904040825 */ /* 0x000fca00078e00ff */
[----:B------:R-:W-:-:S05]  /*2080*/  @P0 SHF.R.U32.HI R0, RZ, 0x2, R5 ;  /* 0x00000002ff000819 */ /* 0x000fca0000011605 */
[----:B------:R-:W-:-:S05]  /*2090*/  @P0 IMAD R0, R0, -0x12, R3 ;  /* 0xffffffee00000824 */ /* 0x000fca00078e0203 */
[----:B------:R-:W-:-:S05]  /*20a0*/  @P0 LEA R0, R0, UR41, 0x3 ;  /* 0x0000002900000c11 */ /* 0x000fca000f8e18ff */
[----:B------:R-:W-:-:S05]  /*20b0*/  @P0 VIADD R3, R0, 0x90 ;  /* 0x0000009000030836 */ /* 0x000fca0000000000 */
[----:B------:R-:W-:-:S04]  /*20c0*/  @P0 PRMT R3, R88, 0x654, R3 ;  /* 0x0000065458030816 */ /* 0x000fc80000000003 */
[----:B------:R1:W-:Y:S01]  /*20d0*/  @P0 SYNCS.ARRIVE.TRANS64.RED.A1T0 RZ, [R3+URZ], RZ ;  /* 0x000000ff03ff09a7 */ /* 0x0003e2000810043f */
[----:B------:R-:W-:-:S13]  /*20e0*/  ISETP.GT.U32.AND P0, PT, R16, 0x1, PT ;  /* 0x000000011000780c */ /* 0x000fda0003f04070 */
[----:B-1----:R-:W-:Y:S05]  /*20f0*/  @P0 BRA `(.L_x_34) ;  /* 0x0000000000040947 */ /* 0x002fea0003800000 */
[----:B------:R-:W-:Y:S01]  /*2100*/  BPT.TRAP 0x1 ;  /* 0x000000040000795c */ /* 0x000fe20000300000 */
.L_x_34:
[----:B------:R-:W-:Y:S01]  /*2110*/  SHF.L.U32 R0, R101, 0x1f, RZ ;  /* 0x0000001f65007819 */ /* 0x000fe200000006ff */
[----:B------:R-:W-:Y:S01]  /*2120*/  UIADD3 UR38, UR46, UR38, URZ ;  /* 0x000000262e267290 */ /* 0x000fe2000fffe03f */
[----:B------:R-:W1:Y:S01]  /*2130*/  LDC R7, c[0x0][0x288] ;  /* 0x0000a200ff077b82 */ /* 0x000e620000000800 */
[----:B------:R-:W-:Y:S01]  /*2140*/  UISETP.GE.U32.AND UP1, UPT, UR46, 0x12, UPT ;  /* 0x000000122e00788c */ /* 0x000fe2000bf26070 */
[----:B------:R-:W-:Y:S01]  /*2150*/  IMAD.SHL.U32 R8, R94, 0x2, RZ ;  /* 0x000000025e087824 */ /* 0x000fe200078e00ff */
[----:B------:R-:W-:Y:S02]  /*2160*/  UISETP.GT.U32.AND UP0, UPT, UR38, 0x11, UPT ;  /* 0x000000112600788c */ /* 0x000fe4000bf04070 */
[----:B------:R-:W-:Y:S02]  /*2170*/  UIMAD.WIDE.U32 UR4, UR38, 0x38e38e39, URZ ;  /* 0x38e38e39260478a5 */ /* 0x000fe4000f8e003f */
[----:B------:R-:W-:Y:S01]  /*2180*/  UISETP.LT.U32.AND UP0, UPT, UR46, 0x12, UP0 ;  /* 0x000000122e00788c */ /* 0x000fe20008701070 */
[----:B------:R-:W2:Y:S01]  /*2190*/  SYNCS.PHASECHK.TRANS64.TRYWAIT P0, [R95+UR42+0x10], R0 ;  /* 0x000010005f0075a7 */ /* 0x000ea2000800016a */
[----:B------:R-:W-:Y:S01]  /*21a0*/  USHF.R.U32.HI UR4, URZ, 0x2, UR5 ;  /* 0x000000023f047899 */ /* 0x000fe20008011605 */
[----:B------:R-:W-:Y:S01]  /*21b0*/  SHF.R.S32.HI R9, RZ, 0x1f, R8 ;  /* 0x0000001fff097819 */ /* 0x000fe20000011408 */
[----:B------:R-:W-:-:S02]  /*21c0*/  USEL UR6, URZ, 0x1, !UP0 ;  /* 0x000000013f067887 */ /* 0x000fc4000c000000 */
[----:B------:R-:W-:Y:S02]  /*21d0*/  UIMAD UR38, UR4, -0x12, UR38 ;  /* 0xffffffee042678a4 */ /* 0x000fe4000f8e0226 */
[----:B------:R-:W-:-:S04]  /*21e0*/  ULOP3.LUT UR39, UR39, UR6, URZ, 0x3c, !UPT ;  /* 0x0000000627277292 */ /* 0x000fc8000f8e3c3f */
[----:B------:R-:W-:Y:S01]  /*21f0*/  @UP1 ULOP3.LUT UR39, UR39, 0x1, UR4, 0x78, !UPT ;  /* 0x0000000127271892 */ /* 0x000fe2000f8e7804 */
[----:B-12---:R-:W-:Y:S11]  /*2200*/  @!P0 BRA `(.L_x_36) ;  /* 0x0000005000ec8947 */ /* 0x006ff60003800000 */
.L_x_208:
[----:B-1----:R-:W-:Y:S01]  /*2210*/  IMAD.SHL.U32 R0, R19, 0x40, RZ ;  /* 0x0000004013007824 */ /* 0x002fe200078e00ff */
[----:B------:R-:W-:Y:S01]  /*2220*/  ULDC UR6, c[0x0][0x284] ;  /* 0x0000a10000067ab9 */ /* 0x000fe20000000800 */
[----:B------:R-:W-:Y:S01]  /*2230*/  IMAD.SHL.U32 R22, R22, 0x80, RZ ;  /* 0x0000008016167824 */ /* 0x000fe200078e00ff */
[----:B------:R-:W-:Y:S01]  /*2240*/  SHF.R.S32.HI R15, RZ, 0x1f, R2 ;  /* 0x0000001fff0f7819 */ /* 0x000fe20000011402 */
[----:B------:R-:W-:Y:S01]  /*2250*/  ULDC.64 UR4, c[0x0][0x5d0] ;  /* 0x0001740000047ab9 */ /* 0x000fe20000000a00 */
[----:B------:R-:W-:Y:S01]  /*2260*/  ISETP.GE.AND P0, PT, R0, UR6, PT ;  /* 0x0000000600007c0c */ /* 0x000fe2000bf06270 */
[----:B------:R-:W-:Y:S01]  /*2270*/  IMAD.WIDE.U32 R4, R2, UR4, R8 ;  /* 0x0000000402047c25 */ /* 0x000fe2000f8e0008 */
[----:B------:R-:W-:Y:S02]  /*2280*/  SHF.R.S32.HI R14, RZ, 0x1f, R22 ;  /* 0x0000001fff0e7819 */ /* 0x000fe40000011416 */
[C---:B------:R-:W-:Y:S01]  /*2290*/  ISETP.GE.OR P0, PT, R22.reuse, R7, P0 ;  /* 0x000000071600720c */ /* 0x040fe20000706670 */
[----:B------:R-:W-:Y:S01]  /*22a0*/  IMAD R3, R15, UR4, RZ ;  /* 0x000000040f037c24 */ /* 0x000fe2000f8e02ff */
[----:B------:R-:W-:-:S03]  /*22b0*/  IADD3 R4, P1, R22, R4, RZ ;  /* 0x0000000416047210 */ /* 0x000fc60007f3e0ff */
[----:B------:R-:W-:-:S05]  /*22c0*/  IMAD R3, R2, UR5, R3 ;  /* 0x0000000502037c24 */ /* 0x000fca000f8e0203 */
[----:B------:R-:W-:-:S03]  /*22d0*/  IADD3.X R5, R14, R5, R3, P1, !PT ;  /* 0x000000050e057210 */ /* 0x000fc60000ffe403 */
[----:B------:R-:W-:Y:S05]  /*22e0*/  @P0 BRA `(.L_x_37) ;  /* 0x0000003000b00947 */ /* 0x000fea0003800000 */
[----:B------:R-:W1:Y:S01]  /*22f0*/  LDC.64 R10, c[0x0][0x5c8] ;  /* 0x00017200ff0a7b82 */ /* 0x000e620000000a00 */
[----:B0-----:R-:W-:Y:S01]  /*2300*/  IMAD.WIDE R12, R19, 0x40, R92 ;  /* 0x00000040130c7825 */ /* 0x001fe200078e025c */
[----:B------:R-:W-:Y:S01]  /*2310*/  ULDC.64 UR4, c[0x0][0x5c0] ;  /* 0x0001700000047ab9 */ /* 0x000fe20000000a00 */
[----:B------:R-:W-:Y:S02]  /*2320*/  BSSY B0, `(.L_x_37) ;  /* 0x0000328000007945 */ /* 0x000fe40003800000 */
[----:B------:R-:W-:Y:S02]  /*2330*/  IMAD.IADD R104, R99, 0x1, -R0 ;  /* 0x0000000163687824 */ /* 0x000fe400078e0a00 */
[-C--:B-1----:R-:W-:Y:S02]  /*2340*/  IMAD R3, R13, R10.reuse, RZ ;  /* 0x0000000a0d037224 */ /* 0x082fe400078e02ff */
[----:B------:R-:W-:-:S04]  /*2350*/  IMAD.WIDE.U32 R4, R12, R10, R4 ;  /* 0x0000000a0c047225 */ /* 0x000fc800078e0004 */
[----:B------:R-:W-:Y:S01]  /*2360*/  IMAD R3, R12, R11, R3 ;  /* 0x0000000b0c037224 */ /* 0x000fe200078e0203 */
[----:B------:R-:W-:-:S03]  /*2370*/  IADD3 R4, P0, R4, UR4, RZ ;  /* 0x0000000404047c10 */ /* 0x000fc6000ff1e0ff */
[----:B------:R-:W-:Y:S01]  /*2380*/  IMAD.IADD R3, R5, 0x1, R3 ;  /* 0x0000000105037824 */ /* 0x000fe200078e0203 */
[----:B------:R-:W-:-:S04]  /*2390*/  LEA R6, P1, R10, R4, 0x3 ;  /* 0x000000040a067211 */ /* 0x000fc800078218ff */
[----:B------:R-:W-:Y:S01]  /*23a0*/  IADD3.X R5, R3, UR5, RZ, P0, !PT ;  /* 0x0000000503057c10 */ /* 0x000fe200087fe4ff */
[----:B------:R-:W-:Y:S01]  /*23b0*/  IMAD R3, R94, -0x2, R7 ;  /* 0xfffffffe5e037824 */ /* 0x000fe200078e0207 */
[----:B-----5:R-:W-:Y:S02]  /*23c0*/  ISETP.NE.AND P0, PT, R91, RZ, PT ;  /* 0x000000ff5b00720c */ /* 0x020fe40003f05270 */
[----:B------:R-:W-:Y:S01]  /*23d0*/  LEA.HI.X R7, R10, R5, R11, 0x3, P1 ;  /* 0x000000050a077211 */ /* 0x000fe200008f1c0b */
[----:B------:R-:W-:-:S10]  /*23e0*/  IMAD.IADD R0, R3, 0x1, -R22 ;  /* 0x0000000103007824 */ /* 0x000fd400078e0a16 */
[----:B------:R-:W-:Y:S05]  /*23f0*/  @!P0 BRA `(.L_x_38) ;  /* 0x0000002400608947 */ /* 0x000fea0003800000 */
[----:B------:R-:W0:Y:S01]  /*2400*/  LDC.64 R20, c[0x0][0x5b0] ;  /* 0x00016c00ff147b82 */ /* 0x000e220000000a00 */
[----:B------:R-:W-:Y:S01]  /*2410*/  ULDC.64 UR4, c[0x0][0x5b8] ;  /* 0x00016e0000047ab9 */ /* 0x000fe20000000a00 */
[----:B------:R-:W-:Y:S01]  /*2420*/  ISETP.GE.AND P1, PT, R104, 0x1, PT ;  /* 0x000000016800780c */ /* 0x000fe20003f26270 */
[----:B------:R-:W-:Y:S01]  /*2430*/  IMAD.WIDE.U32 R8, R2, UR4, R8 ;  /* 0x0000000402087c25 */ /* 0x000fe2000f8e0008 */
[----:B------:R-:W-:Y:S02]  /*2440*/  BSSY B1, `(.L_x_39) ;  /* 0x000000e000017945 */ /* 0x000fe40003800000 */
[----:B------:R-:W-:Y:S01]  /*2450*/  ISETP.LT.OR P5, PT, R0, 0x1, !P1 ;  /* 0x000000010000780c */ /* 0x000fe20004fa1670 */
[----:B------:R-:W-:Y:S01]  /*2460*/  IMAD R3, R15, UR4, RZ ;  /* 0x000000040f037c24 */ /* 0x000fe2000f8e02ff */
[----:B------:R-:W1:Y:S01]  /*2470*/  LDC.64 R102, c[0x0][0x5a8] ;  /* 0x00016a00ff667b82 */ /* 0x000e620000000a00 */
[----:B------:R-:W-:Y:S02]  /*2480*/  IADD3 R10, P0, R22, R8, RZ ;  /* 0x00000008160a7210 */ /* 0x000fe40007f1e0ff */
[----:B------:R-:W-:-:S05]  /*2490*/  IMAD R3, R2, UR5, R3 ;  /* 0x0000000502037c24 */ /* 0x000fca000f8e0203 */
[----:B------:R-:W-:Y:S01]  /*24a0*/  IADD3.X R11, R14, R9, R3, P0, !PT ;  /* 0x000000090e0b7210 */ /* 0x000fe200007fe403 */
[-C--:B0-----:R-:W-:Y:S02]  /*24b0*/  IMAD R8, R13, R20.reuse, RZ ;  /* 0x000000140d087224 */ /* 0x081fe400078e02ff */
[----:B------:R-:W-:-:S04]  /*24c0*/  IMAD.WIDE.U32 R2, R12, R20, R10 ;  /* 0x000000140c027225 */ /* 0x000fc800078e000a */
[----:B------:R-:W-:Y:S01]  /*24d0*/  IMAD R19, R12, R21, R8 ;  /* 0x000000150c137224 */ /* 0x000fe200078e0208 */
[----:B-1----:R-:W-:-:S04]  /*24e0*/  IADD3 R2, P0, R2, R102, RZ ;  /* 0x0000006602027210 */ /* 0x002fc80007f1e0ff */
[----:B------:R-:W-:Y:S01]  /*24f0*/  IADD3.X R3, R103, R3, R19, P0, !PT ;  /* 0x0000000367037210 */ /* 0x000fe200007fe413 */
[----:B------:R-:W-:Y:S08]  /*2500*/  @P5 BRA `(.L_x_40) ;  /* 0x0000000000045947 */ /* 0x000ff00003800000 */
[----:B------:R0:W5:Y:S02]  /*2510*/  LDG.E.U8 R100, desc[UR36][R2.64] ;  /* 0x0000002402647981 */ /* 0x000164000c1e1100 */
.L_x_40:
[----:B------:R-:W-:Y:S05]  /*2520*/  BSYNC B1 ;  /* 0x0000000000017941 */ /* 0x000fea0003800000 */
.L_x_39:
[----:B-----5:R-:W-:Y:S01]  /*2530*/  LOP3.LUT R13, R100, 0xffff, RZ, 0xc0, !PT ;  /* 0x0000ffff640d7812 */ /* 0x020fe200078ec0ff */
[----:B------:R-:W-:Y:S01]  /*2540*/  IMAD.SHL.U32 R8, R20, 0x8, RZ ;  /* 0x0000000814087824 */ /* 0x000fe200078e00ff */
[----:B------:R-:W-:Y:S01]  /*2550*/  ISETP.LT.OR P2, PT, R0, 0x2, !P1 ;  /* 0x000000020000780c */ /* 0x000fe20004f41670 */
[----:B------:R-:W-:Y:S01]  /*2560*/  BSSY B1, `(.L_x_41) ;  /* 0x000000e000017945 */ /* 0x000fe20003800000 */
[----:B------:R-:W-:Y:S02]  /*2570*/  PRMT R14, R13, 0x8880, RZ ;  /* 0x000088800d0e7816 */ /* 0x000fe400000000ff */
[----:B------:R-:W-:Y:S02]  /*2580*/  SHF.L.U64.HI R9, R20, 0x3, R21 ;  /* 0x0000000314097819 */ /* 0x000fe40000010215 */
[----:B------:R-:W-:Y:S01]  /*2590*/  ISETP.GE.AND P0, PT, R104, 0x9, PT ;  /* 0x000000096800780c */ /* 0x000fe20003f06270 */
[----:B------:R-:W-:Y:S02]  /*25a0*/  IMAD R13, R14, R91, RZ ;  /* 0x0000005b0e0d7224 */ /* 0x000fe400078e02ff */
[----:B------:R-:W-:-:S04]  /*25b0*/  IMAD.WIDE.U32 R8, R12, R20, R8 ;  /* 0x000000140c087225 */ /* 0x000fc800078e0008 */
[----:B------:R-:W-:Y:S01]  /*25c0*/  @!P5 IMAD R15, R24, R90, R13 ;  /* 0x0000005a180fd224 */ /* 0x000fe200078e020d */
[----:B------:R-:W-:Y:S01]  /*25d0*/  IADD3 R8, P3, P4, R10, R102, R8 ;  /* 0x000000660a087210 */ /* 0x000fe20007c7e008 */
[----:B------:R-:W-:-:S03]  /*25e0*/  IMAD.IADD R14, R19, 0x1, R9 ;  /* 0x00000001130e7824 */ /* 0x000fc600078e0209 */
[----:B------:R1:W-:Y:S01]  /*25f0*/  @!P5 STG.E.U8 desc[UR36][R4.64], R15 ;  /* 0x0000000f0400d986 */ /* 0x0003e2000c101124 */
[----:B------:R-:W-:Y:S08]  /*2600*/  @P2 BRA `(.L_x_42) ;  /* 0x00000000000c2947 */ /* 0x000ff00003800000 */
[----:B------:R-:W2:Y:S02]  /*2610*/  LDG.E.U8 R100, desc[UR36][R2.64+0x1] ;  /* 0x0000012402647981 */ /* 0x000ea4000c1e1100 */
[----:B--2---:R-:W-:-:S05]  /*2620*/  PRMT R12, R100, 0x8880, RZ ;  /* 0x00008880640c7816 */ /* 0x004fca00000000ff */
[----:B------:R-:W-:-:S07]  /*2630*/  IMAD R13, R12, R91, RZ ;  /* 0x0000005b0c0d7224 */ /* 0x000fce00078e02ff */
.L_x_42:
[----:B------:R-:W-:Y:S05]  /*2640*/  BSYNC B1 ;  /* 0x0000000000017941 */ /* 0x000fea0003800000 */
.L_x_41:
[C---:B------:R-:W-:Y:S01]  /*2650*/  ISETP.LT.OR P5, PT, R0.reuse, 0x1, !P0 ;  /* 0x000000010000780c */ /* 0x040fe200047a1670 */
[----:B------:R-:W-:Y:S01]  /*2660*/  @!P2 IMAD R25, R25, R90, R13 ;  /* 0x0000005a1919a224 */ /* 0x000fe200078e020d */
[----:B------:R-:W-:Y:S01]  /*2670*/  BSSY B1, `(.L_x_43) ;  /* 0x000000a000017945 */ /* 0x000fe20003800000 */
[----:B------:R-:W-:Y:S02]  /*2680*/  IADD3.X R9, R11, R103, R14, P3, P4 ;  /* 0x000000670b097210 */ /* 0x000fe40001fe840e */
[C---:B------:R-:W-:Y:S01]  /*2690*/  ISETP.LT.OR P3, PT, R0.reuse, 0x2, !P0 ;  /* 0x000000020000780c */ /* 0x040fe20004761670 */
[----:B------:R2:W-:Y:S01]  /*26a0*/  @!P2 STG.E.U8 desc[UR36][R4.64+0x1], R25 ;  /* 0x000001190400a986 */ /* 0x0005e2000c101124 */
[C---:B------:R-:W-:Y:S02]  /*26b0*/  ISETP.LT.OR P4, PT, R0.reuse, 0x9, !P1 ;  /* 0x000000090000780c */ /* 0x040fe40004f81670 */
[----:B------:R-:W-:-:S04]  /*26c0*/  ISETP.LT.OR P2, PT, R0, 0xa, !P1 ;  /* 0x0000000a0000780c */ /* 0x000fc80004f41670 */
[----:B------:R-:W-:Y:S09]  /*26d0*/  @P5 BRA `(.L_x_44) ;  /* 0x00000000000c5947 */ /* 0x000ff20003800000 */
[----:B------:R-:W3:Y:S02]  /*26e0*/  LDG.E.U8 R100, desc[UR36][R8.64] ;  /* 0x0000002408647981 */ /* 0x000ee4000c1e1100 */
[----:B---3--:R-:W-:-:S05]  /*26f0*/  PRMT R10, R100, 0x8880, RZ ;  /* 0x00008880640a7816 */ /* 0x008fca00000000ff */
[----:B------:R-:W-:-:S07]  /*2700*/  IMAD R13, R10, R91, RZ ;  /* 0x0000005b0a0d7224 */ /* 0x000fce00078e02ff */
.L_x_44:
[----:B------:R-:W-:Y:S05]  /*2710*/  BSYNC B1 ;  /* 0x0000000000017941 */ /* 0x000fea0003800000 */
.L_x_43:
[----:B------:R-:W-:Y:S01]  /*2720*/  @!P5 IMAD R11, R26, R90, R13 ;  /* 0x0000005a1a0bd224 */ /* 0x000fe200078e020d */
[----:B------:R-:W-:Y:S04]  /*2730*/  BSSY B1, `(.L_x_45) ;  /* 0x0000006000017945 */ /* 0x000fe80003800000 */
[----:B------:R3:W-:Y:S01]  /*2740*/  @!P5 STG.E.U8 desc[UR36][R6.64], R11 ;  /* 0x0000000b0600d986 */ /* 0x0007e2000c101124 */
[----:B------:R-:W-:Y:S05]  /*2750*/  @P3 BRA `(.L_x_46) ;  /* 0x00000000000c3947 */ /* 0x000fea0003800000 */
[----:B------:R-:W4:Y:S02]  /*2760*/  LDG.E.U8 R100, desc[UR36][R8.64+0x1] ;  /* 0x0000012408647981 */ /* 0x000f24000c1e1100 */
[----:B----4-:R-:W-:-:S05]  /*2770*/  PRMT R10, R100, 0x8880, RZ ;  /* 0x00008880640a7816 */ /* 0x010fca00000000ff */
[----:B------:R-:W-:-:S07]  /*2780*/  IMAD R13, R10, R91, RZ ;  /* 0x0000005b0a0d7224 */ /* 0x000fce00078e02ff */
.L_x_46:
[----:B------:R-:W-:Y:S05]  /*2790*/  BSYNC B1 ;  /* 0x0000000000017941 */ /* 0x000fea0003800000 */
.L_x_45:
[----:B------:R-:W-:Y:S01]  /*27a0*/  @!P3 IMAD R27, R27, R90, R13 ;  /* 0x0000005a1b1bb224 */ /* 0x000fe200078e020d */
[----:B------:R-:W-:Y:S04]  /*27b0*/  BSSY B1, `(.L_x_47) ;  /* 0x0000006000017945 */ /* 0x000fe80003800000 */
[----:B------:R4:W-:Y:S01]  /*27c0*/  @!P3 STG.E.U8 desc[UR36][R6.64+0x1], R27 ;  /* 0x0000011b0600b986 */ /* 0x0009e2000c101124 */
[----:B------:R-:W-:Y:S05]  /*27d0*/  @P4 BRA `(.L_x_48) ;  /* 0x00000000000c4947 */ /* 0x000fea0003800000 */
[----:B------:R-:W5:Y:S02]  /*27e0*/  LDG.E.U8 R100, desc[UR36][R2.64+0x8] ;  /* 0x0000082402647981 */ /* 0x000f64000c1e1100 */
[----:B-----5:R-:W-:-:S05]  /*27f0*/  PRMT R10, R100, 0x8880, RZ ;  /* 0x00008880640a7816 */ /* 0x020fca00000000ff */
[----:B------:R-:W-:-:S07]  /*2800*/  IMAD R13, R10, R91, RZ ;  /* 0x0000005b0a0d7224 */ /* 0x000fce00078e02ff */
.L_x_48:
[----:B------:R-:W-:Y:S05]  /*2810*/  BSYNC B1 ;  /* 0x0000000000017941 */ /* 0x000fea0003800000 */
.L_x_47:
[----:B---3--:R-:W-:Y:S01]  /*2820*/  @!P4 IMAD R11, R28, R90, R13 ;  /* 0x0000005a1c0bc224 */ /* 0x008fe200078e020d */
[----:B------:R-:W-:Y:S04]  /*2830*/  BSSY B1, `(.L_x_49) ;  /* 0x0000006000017945 */ /* 0x000fe80003800000 */
[----:B------:R3:W-:Y:S01]  /*2840*/  @!P4 STG.E.U8 desc[UR36][R4.64+0x8], R11 ;  /* 0x0000080b0400c986 */ /* 0x0007e2000c101124 */
[----:B------:R-:W-:Y:S05]  /*2850*/  @P2 BRA `(.L_x_50) ;  /* 0x00000000000c2947 */ /* 0x000fea0003800000 */
[----:B------:R-:W5:Y:S02]  /*2860*/  LDG.E.U8 R100, desc[UR36][R2.64+0x9] ;  /* 0x0000092402647981 */ /* 0x000f64000c1e1100 */
[----:B-----5:R-:W-:-:S05]  /*2870*/  PRMT R10, R100, 0x8880, RZ ;  /* 0x00008880640a7816 */ /* 0x020fca00000000ff */
[----:B------:R-:W-:-:S07]  /*2880*/  IMAD R13, R10, R91, RZ ;  /* 0x0000005b0a0d7224 */ /* 0x000fce00078e02ff */
.L_x_50:
[----:B------:R-:W-:Y:S05]  /*2890*/  BSYNC B1 ;  /* 0x0000000000017941 */ /* 0x000fea0003800000 */
.L_x_49:
[C---:B------:R-:W-:Y:S01]  /*28a0*/  ISETP.LT.OR P4, PT, R0.reuse, 0x9, !P0 ;  /* 0x000000090000780c */ /* 0x040fe20004781670 */
[----:B------:R-:W-:Y:S01]  /*28b0*/  @!P2 IMAD R29, R29, R90, R13 ;  /* 0x0000005a1d1da224 */ /* 0x000fe200078e020d */
[----:B------:R-:W-:Y:S01]  /*28c0*/  BSSY B1, `(.L_x_51) ;  /* 0x0000009000017945 */ /* 0x000fe20003800000 */
[C---:B------:R-:W-:Y:S02]  /*28d0*/  ISETP.LT.OR P3, PT, R0.reuse, 0xa, !P0 ;  /* 0x0000000a0000780c */ /* 0x040fe40004761670 */
[C---:B------:R-:W-:Y:S01]  /*28e0*/  ISETP.LT.OR P5, PT, R0.reuse, 0x11, !P1 ;  /* 0x000000110000780c */ /* 0x040fe20004fa1670 */
[----:B------:R0:W-:Y:S01]  /*28f0*/  @!P2 STG.E.U8 desc[UR36][R4.64+0x9], R29 ;  /* 0x0000091d0400a986 */ /* 0x0001e2000c101124 */
[----:B------:R-:W-:-:S06]  /*2900*/  ISETP.LT.OR P2, PT, R0, 0x12, !P1 ;  /* 0x000000120000780c */ /* 0x000fcc0004f41670 */
[----:B------:R-:W-:Y:S07]  /*2910*/  @P4 BRA `(.L_x_52) ;  /* 0x00000000000c4947 */ /* 0x000fee0003800000 */
[----:B------:R-:W5:Y:S02]  /*2920*/  LDG.E.U8 R100, desc[UR36][R8.64+0x8] ;  /* 0x0000082408647981 */ /* 0x000f64000c1e1100 */
[----:B-----5:R-:W-:-:S05]  /*2930*/  PRMT R10, R100, 0x8880, RZ ;  /* 0x00008880640a7816 */ /* 0x020fca00000000ff */
[----:B------:R-:W-:-:S07]  /*2940*/  IMAD R13, R10, R91, RZ ;  /* 0x0000005b0a0d7224 */ /* 0x000fce00078e02ff */
.L_x_52:
[----:B------:R-:W-:Y:S05]  /*2950*/  BSYNC B1 ;  /* 0x0000000000017941 */ /* 0x000fea0003800000 */
.L_x_51:
[----:B---3--:R-:W-:Y:S01]  /*2960*/  @!P4 IMAD R11, R30, R90, R13 ;  /* 0x0000005a1e0bc224 */ /* 0x008fe200078e020d */
[----:B------:R-:W-:Y:S04]  /*2970*/  BSSY B1, `(.L_x_53) ;  /* 0x0000006000017945 */ /* 0x000fe80003800000 */
[----:B------:R3:W-:Y:S01]  /*2980*/  @!P4 STG.E.U8 desc[UR36][R6.64+0x8], R11 ;  /* 0x0000080b0600c986 */ /* 0x0007e2000c101124 */
[----:B------:R-:W-:Y:S05]  /*2990*/  @P3 BRA `(.L_x_54) ;  /* 0x00000000000c3947 */ /* 0x000fea0003800000 */
[----:B------:R-:W5:Y:S02]  /*29a0*/  LDG.E.U8 R100, desc[UR36][R8.64+0x9] ;  /* 0x0000092408647981 */ /* 0x000f64000c1e1100 */
[----:B-----5:R-:W-:-:S05]  /*29b0*/  PRMT R10, R100, 0x8880, RZ ;  /* 0x00008880640a7816 */ /* 0x020fca00000000ff */
[----:B------:R-:W-:-:S07]  /*29c0*/  IMAD R13, R10, R91, RZ ;  /* 0x0000005b0a0d7224 */ /* 0x000fce00078e02ff */
.L_x_54:
[----:B------:R-:W-:Y:S05]  /*29d0*/  BSYNC B1 ;  /* 0x0000000000017941 */ /* 0x000fea0003800000 */
.L_x_53:
[----:B------:R-:W-:Y:S01]  /*29e0*/  @!P3 IMAD R31, R31, R90, R13 ;  /* 0x0000005a1f1fb224 */ /* 0x000fe200078e020d */
[----:B------:R-:W-:Y:S04]  /*29f0*/  BSSY B1, `(.L_x_55) ;  /* 0x0000006000017945 */ /* 0x000fe80003800000 */
[----:B------:R0:W-:Y:S01]  /*2a00*/  @!P3 STG.E.U8 desc[UR36][R6.64+0x9], R31 ;  /* 0x0000091f0600b986 */ /* 0x0001e2000c101124 */
[----:B------:R-:W-:Y:S05]  /*2a10*/  @P5 BRA `(.L_x_56) ;  /* 0x00000000000c5947 */ /* 0x000fea0003800000 */
[----:B------:R-:W5:Y:S02]  /*2a20*/  LDG.E.U8 R100, desc[UR36][R2.64+0x10] ;  /* 0x0000102402647981 */ /* 0x000f64000c1e1100 */
[----:B-----5:R-:W-:-:S05]  /*2a30*/  PRMT R10, R100, 0x8880, RZ ;  /* 0x00008880640a7816 */ /* 0x020fca00000000ff */
[----:B------:R-:W-:-:S07]  /*2a40*/  IMAD R13, R10, R91, RZ ;  /* 0x0000005b0a0d7224 */ /* 0x000fce00078e02ff */
.L_x_56:
[----:B------:R-:W-:Y:S05]  /*2a50*/  BSYNC B1 ;  /* 0x0000000000017941 */ /* 0x000fea0003800000 */
.L_x_55:
[----:B---3--:R-:W-:Y:S01]  /*2a60*/  @!P5 IMAD R11, R32, R90, R13 ;  /* 0x0000005a200bd224 */ /* 0x008fe200078e020d */
[----:B------:R-:W-:Y:S04]  /*2a70*/  BSSY B1, `(.L_x_57) ;  /* 0x0000006000017945 */ /* 0x000fe80003800000 */
[----:B------:R3:W-:Y:S01]  /*2a80*/  @!P5 STG.E.U8 desc[UR36][R4.64+0x10], R11 ;  /* 0x0000100b0400d986 */ /* 0x0007e2000c101124 */
[----:B------:R-:W-:Y:S05]  /*2a90*/  @P2 BRA `(.L_x_58) ;  /* 0x00000000000c2947 */ /* 0x000fea0003800000 */
[----:B------:R-:W5:Y:S02]  /*2aa0*/  LDG.E.U8 R100, desc[UR36][R2.64+0x11] ;  /* 0x0000112402647981 */ /* 0x000f64000c1e1100 */
[----:B-----5:R-:W-:-:S05]  /*2ab0*/  PRMT R10, R100, 0x8880, RZ ;  /* 0x00008880640a7816 */ /* 0x020fca00000000ff */
[----:B------:R-:W-:-:S07]  /*2ac0*/  IMAD R13, R10, R91, RZ ;  /* 0x0000005b0a0d7224 */ /* 0x000fce00078e02ff */
.L_x_58:
[----:B------:R-:W-:Y:S05]  /*2ad0*/  BSYNC B1 ;  /* 0x0000000000017941 */ /* 0x000fea0003800000 */
.L_x_57:
        /* <DEDUP_REMOVED lines=11> */
.L_x_60:
[----:B------:R-:W-:Y:S05]  /*2b90*/  BSYNC B1 ;  /* 0x0000000000017941 */ /* 0x000fea0003800000 */
.L_x_59:
[----:B---3--:R-:W-:Y:S01]  /*2ba0*/  @!P4 IMAD R11, R34, R90, R13 ;  /* 0x0000005a220bc224 */ /* 0x008fe200078e020d */
[----:B------:R-:W-:Y:S04]  /*2bb0*/  BSSY B1, `(.L_x_61) ;  /* 0x0000006000017945 */ /* 0x000fe80003800000 */
[----:B------:R3:W-:Y:S01]  /*2bc0*/  @!P4 STG.E.U8 desc[UR36][R6.64+0x10], R11 ;  /* 0x0000100b0600c986 */ /* 0x0007e2000c101124 */
[----:B------:R-:W-:Y:S05]  /*2bd0*/  @P3 BRA `(.L_x_62) ;  /* 0x00000000000c3947 */ /* 0x000fea0003800000 */
[----:B------:R-:W5:Y:S02]  /*2be0*/  LDG.E.U8 R100, desc[UR36][R8.64+0x11] ;  /* 0x0000112408647981 */ /* 0x000f64000c1e1100 */
[----:B-----5:R-:W-:-:S05]  /*2bf0*/  PRMT R10, R100, 0x8880, RZ ;  /* 0x00008880640a7816 */ /* 0x020fca00000000ff */
[----:B------:R-:W-:-:S07]  /*2c00*/  IMAD R13, R10, R91, RZ ;  /* 0x0000005b0a0d7224 */ /* 0x000fce00078e02ff */
.L_x_62:
[----:B------:R-:W-:Y:S05]  /*2c10*/  BSYNC B1 ;  /* 0x0000000000017941 */ /* 0x000fea0003800000 */
.L_x_61:
[----:B------:R-:W-:Y:S01]  /*2c20*/  @!P3 IMAD R35, R35, R90, R13 ;  /* 0x0000005a2323b224 */ /* 0x000fe200078e020d */
[----:B------:R-:W-:Y:S04]  /*2c30*/  BSSY B1, `(.L_x_63) ;  /* 0x0000006000017945 */ /* 0x000fe80003800000 */
[----:B------:R0:W-:Y:S01]  /*2c40*/  @!P3 STG.E.U8 desc[UR36][R6.64+0x11], R35 ;  /* 0x000011230600b986 */ /* 0x0001e2000c101124 */
[----:B------:R-:W-:Y:S05]  /*2c50*/  @P5 BRA `(.L_x_64) ;  /* 0x00000000000c5947 */ /* 0x000fea0003800000 */
[----:B------:R-:W5:Y:S02]  /*2c60*/  LDG.E.U8 R100, desc[UR36][R2.64+0x18] ;  /* 0x0000182402647981 */ /* 0x000f64000c1e1100 */
[----:B-----5:R-:W-:-:S05]  /*2c70*/  PRMT R10, R100, 0x8880, RZ ;  /* 0x00008880640a7816 */ /* 0x020fca00000000ff */
[----:B------:R-:W-:-:S07]  /*2c80*/  IMAD R13, R10, R91, RZ ;  /* 0x0000005b0a0d7224 */ /* 0x000fce00078e02ff */
.L_x_64:
[----:B------:R-:W-:Y:S05]  /*2c90*/  BSYNC B1 ;  /* 0x0000000000017941 */ /* 0x000fea0003800000 */
.L_x_63:
[----:B---3--:R-:W-:Y:S01]  /*2ca0*/  @!P5 IMAD R11, R36, R90, R13 ;  /* 0x0000005a240bd224 */ /* 0x008fe200078e020d */
[----:B------:R-:W-:Y:S04]  /*2cb0*/  BSSY B1, `(.L_x_65) ;  /* 0x0000006000017945 */ /* 0x000fe80003800000 */
[----:B------:R3:W-:Y:S01]  /*2cc0*/  @!P5 STG.E.U8 desc[UR36][R4.64+0x18], R11 ;  /* 0x0000180b0400d986 */ /* 0x0007e2000c101124 */
[----:B------:R-:W-:Y:S05]  /*2cd0*/  @P2 BRA `(.L_x_66) ;  /* 0x00000000000c2947 */ /* 0x000fea0003800000 */
[----:B------:R-:W5:Y:S02]  /*2ce0*/  LDG.E.U8 R100, desc[UR36][R2.64+0x19] ;  /* 0x0000192402647981 */ /* 0x000f64000c1e1100 */
[----:B-----5:R-:W-:-:S05]  /*2cf0*/  PRMT R10, R100, 0x8880, RZ ;  /* 0x00008880640a7816 */ /* 0x020fca00000000ff */
[----:B------:R-:W-:-:S07]  /*2d00*/  IMAD R13, R10, R91, RZ ;  /* 0x0000005b0a0d7224 */ /* 0x000fce00078e02ff */
.L_x_66:
[----:B------:R-:W-:Y:S05]  /*2d10*/  BSYNC B1 ;  /* 0x0000000000017941 */ /* 0x000fea0003800000 */
.L_x_65:
        /* <DEDUP_REMOVED lines=11> */
.L_x_68:
[----:B------:R-:W-:Y:S05]  /*2dd0*/  BSYNC B1 ;  /* 0x0000000000017941 */ /* 0x000fea0003800000 */
.L_x_67:
[----:B---3--:R-:W-:Y:S01]  /*2de0*/  @!P4 IMAD R11, R38, R90, R13 ;  /* 0x0000005a260bc224 */ /* 0x008fe200078e020d */
[----:B------:R-:W-:Y:S04]  /*2df0*/  BSSY B1, `(.L_x_69) ;  /* 0x0000006000017945 */ /* 0x000fe80003800000 */
[----:B------:R3:W-:Y:S01]  /*2e00*/  @!P4 STG.E.U8 desc[UR36][R6.64+0x18], R11 ;  /* 0x0000180b0600c986 */ /* 0x0007e2000c101124 */
[----:B------:R-:W-:Y:S05]  /*2e10*/  @P3 BRA `(.L_x_70) ;  /* 0x00000000000c3947 */ /* 0x000fea0003800000 */
[----:B------:R-:W5:Y:S02]  /*2e20*/  LDG.E.U8 R100, desc[UR36][R8.64+0x19] ;  /* 0x0000192408647981 */ /* 0x000f64000c1e1100 */
[----:B-----5:R-:W-:-:S05]  /*2e30*/  PRMT R10, R100, 0x8880, RZ ;  /* 0x00008880640a7816 */ /* 0x020fca00000000ff */
[----:B------:R-:W-:-:S07]  /*2e40*/  IMAD R13, R10, R91, RZ ;  /* 0x0000005b0a0d7224 */ /* 0x000fce00078e02ff */
.L_x_70:
[----:B------:R-:W-:Y:S05]  /*2e50*/  BSYNC B1 ;  /* 0x0000000000017941 */ /* 0x000fea0003800000 */
.L_x_69:
[----:B------:R-:W-:Y:S01]  /*2e60*/  @!P3 IMAD R39, R39, R90, R13 ;  /* 0x0000005a2727b224 */ /* 0x000fe200078e020d */
[----:B------:R-:W-:Y:S04]  /*2e70*/  BSSY B1, `(.L_x_71) ;  /* 0x0000006000017945 */ /* 0x000fe80003800000 */
[----:B------:R0:W-:Y:S01]  /*2e80*/  @!P3 STG.E.U8 desc[UR36][R6.64+0x19], R39 ;  /* 0x000019270600b986 */ /* 0x0001e2000c101124 */
[----:B------:R-:W-:Y:S05]  /*2e90*/  @P5 BRA `(.L_x_72) ;  /* 0x00000000000c5947 */ /* 0x000fea0003800000 */
[----:B------:R-:W5:Y:S02]  /*2ea0*/  LDG.E.U8 R100, desc[UR36][R2.64+0x20] ;  /* 0x0000202402647981 */ /* 0x000f64000c1e1100 */
[----:B-----5:R-:W-:-:S05]  /*2eb0*/  PRMT R10, R100, 0x8880, RZ ;  /* 0x00008880640a7816 */ /* 0x020fca00000000ff */
[----:B------:R-:W-:-:S07]  /*2ec0*/  IMAD R13, R10, R91, RZ ;  /* 0x0000005b0a0d7224 */ /* 0x000fce00078e02ff */
.L_x_72:
[----:B------:R-:W-:Y:S05]  /*2ed0*/  BSYNC B1 ;  /* 0x0000000000017941 */ /* 0x000fea0003800000 */
.L_x_71:
[----:B---3--:R-:W-:Y:S01]  /*2ee0*/  @!P5 IMAD R11, R40, R90, R13 ;  /* 0x0000005a280bd224 */ /* 0x008fe200078e020d */
[----:B------:R-:W-:Y:S04]  /*2ef0*/  BSSY B1, `(.L_x_73) ;  /* 0x0000006000017945 */ /* 0x000fe80003800000 */
[----:B------:R3:W-:Y:S01]  /*2f00*/  @!P5 STG.E.U8 desc[UR36][R4.64+0x20], R11 ;  /* 0x0000200b0400d986 */ /* 0x0007e2000c101124 */
[----:B------:R-:W-:Y:S05]  /*2f10*/  @P2 BRA `(.L_x_74) ;  /* 0x00000000000c2947 */ /* 0x000fea0003800000 */
[----:B------:R-:W5:Y:S02]  /*2f20*/  LDG.E.U8 R100, desc[UR36][R2.64+0x21] ;  /* 0x0000212402647981 */ /* 0x000f64000c1e1100 */
[----:B-----5:R-:W-:-:S05]  /*2f30*/  PRMT R10, R100, 0x8880, RZ ;  /* 0x00008880640a7816 */ /* 0x020fca00000000ff */
[----:B------:R-:W-:-:S07]  /*2f40*/  IMAD R13, R10, R91, RZ ;  /* 0x0000005b0a0d7224 */ /* 0x000fce00078e02ff */
.L_x_74:
[----:B------:R-:W-:Y:S05]  /*2f50*/  BSYNC B1 ;  /* 0x0000000000017941 */ /* 0x000fea0003800000 */
.L_x_73:
        /* <DEDUP_REMOVED lines=11> */
.L_x_76:
[----:B------:R-:W-:Y:S05]  /*3010*/  BSYNC B1 ;  /* 0x0000000000017941 */ /* 0x000fea0003800000 */
.L_x_75:
[----:B---3--:R-:W-:Y:S01]  /*3020*/  @!P4 IMAD R11, R42, R90, R13 ;  /* 0x0000005a2a0bc224 */ /* 0x008fe200078e020d */
[----:B------:R-:W-:Y:S04]  /*3030*/  BSSY B1, `(.L_x_77) ;  /* 0x0000006000017945 */ /* 0x000fe80003800000 */
[----:B------:R3:W-:Y:S01]  /*3040*/  @!P4 STG.E.U8 desc[UR36][R6.64+0x20], R11 ;  /* 0x0000200b0600c986 */ /* 0x0007e2000c101124 */
[----:B------:R-:W-:Y:S05]  /*3050*/  @P3 BRA `(.L_x_78) ;  /* 0x00000000000c3947 */ /* 0x000fea0003800000 */
[----:B------:R-:W5:Y:S02]  /*3060*/  LDG.E.U8 R100, desc[UR36][R8.64+0x21] ;  /* 0x0000212408647981 */ /* 0x000f64000c1e1100 */
[----:B-----5:R-:W-:-:S05]  /*3070*/  PRMT R10, R100, 0x8880, RZ ;  /* 0x00008880640a7816 */ /* 0x020fca00000000ff */
[----:B------:R-:W-:-:S07]  /*3080*/  IMAD R13, R10, R91, RZ ;  /* 0x0000005b0a0d7224 */ /* 0x000fce00078e02ff */
.L_x_78:
[----:B------:R-:W-:Y:S05]  /*3090*/  BSYNC B1 ;  /* 0x0000000000017941 */ /* 0x000fea0003800000 */
.L_x_77:
[----:B------:R-:W-:Y:S01]  /*30a0*/  @!P3 IMAD R43, R43, R90, R13 ;  /* 0x0000005a2b2bb224 */ /* 0x000fe200078e020d */
[----:B------:R-:W-:Y:S04]  /*30b0*/  BSSY B1, `(.L_x_79) ;  /* 0x0000006000017945 */ /* 0x000fe80003800000 */
[----:B------:R0:W-:Y:S01]  /*30c0*/  @!P3 STG.E.U8 desc[UR36][R6.64+0x21], R43 ;  /* 0x0000212b0600b986 */ /* 0x0001e2000c101124 */
[----:B------:R-:W-:Y:S05]  /*30d0*/  @P5 BRA `(.L_x_80) ;  /* 0x00000000000c5947 */ /* 0x000fea0003800000 */
[----:B------:R-:W5:Y:S02]  /*30e0*/  LDG.E.U8 R100, desc[UR36][R2.64+0x28] ;  /* 0x0000282402647981 */ /* 0x000f64000c1e1100 */
[----:B-----5:R-:W-:-:S05]  /*30f0*/  PRMT R10, R100, 0x8880, RZ ;  /* 0x00008880640a7816 */ /* 0x020fca00000000ff */
[----:B------:R-:W-:-:S07]  /*3100*/  IMAD R13, R10, R91, RZ ;  /* 0x0000005b0a0d7224 */ /* 0x000fce00078e02ff */
.L_x_80:
[----:B------:R-:W-:Y:S05]  /*3110*/  BSYNC B1 ;  /* 0x0000000000017941 */ /* 0x000fea0003800000 */
.L_x_79:
[----:B---3--:R-:W-:Y:S01]  /*3120*/  @!P5 IMAD R11, R44, R90, R13 ;  /* 0x0000005a2c0bd224 */ /* 0x008fe200078e020d */
[----:B------:R-:W-:Y:S04]  /*3130*/  BSSY B1, `(.L_x_81) ;  /* 0x0000006000017945 */ /* 0x000fe80003800000 */
[----:B------:R3:W-:Y:S01]  /*3140*/  @!P5 STG.E.U8 desc[UR36][R4.64+0x28], R11 ;  /* 0x0000280b0400d986 */ /* 0x0007e2000c101124 */
[----:B------:R-:W-:Y:S05]  /*3150*/  @P2 BRA `(.L_x_82) ;  /* 0x00000000000c2947 */ /* 0x000fea0003800000 */
[----:B------:R-:W5:Y:S02]  /*3160*/  LDG.E.U8 R100, desc[UR36][R2.64+0x29] ;  /* 0x0000292402647981 */ /* 0x000f64000c1e1100 */
[----:B-----5:R-:W-:-:S05]  /*3170*/  PRMT R10, R100, 0x8880, RZ ;  /* 0x00008880640a7816 */ /* 0x020fca00000000ff */
[----:B------:R-:W-:-:S07]  /*3180*/  IMAD R13, R10, R91, RZ ;  /* 0x0000005b0a0d7224 */ /* 0x000fce00078e02ff */
.L_x_82:
[----:B------:R-:W-:Y:S05]  /*3190*/  BSYNC B1 ;  /* 0x0000000000017941 */ /* 0x000fea0003800000 */
.L_x_81:
        /* <DEDUP_REMOVED lines=11> */
.L_x_84:
[----:B------:R-:W-:Y:S05]  /*3250*/  BSYNC B1 ;  /* 0x0000000000017941 */ /* 0x000fea0003800000 */
.L_x_83:
[----:B---3--:R-:W-:Y:S01]  /*3260*/  @!P4 IMAD R11, R46, R90, R13 ;  /* 0x0000005a2e0bc224 */ /* 0x008fe200078e020d */
[----:B------:R-:W-:Y:S04]  /*3270*/  BSSY B1, `(.L_x_85) ;  /* 0x0000006000017945 */ /* 0x000fe80003800000 */
[----:B------:R3:W-:Y:S01]  /*3280*/  @!P4 STG.E.U8 desc[UR36][R6.64+0x28], R11 ;  /* 0x0000280b0600c986 */ /* 0x0007e2000c101124 */
[----:B------:R-:W-:Y:S05]  /*3290*/  @P3 BRA `(.L_x_86) ;  /* 0x00000000000c3947 */ /* 0x000fea0003800000 */
[----:B------:R-:W5:Y:S02]  /*32a0*/  LDG.E.U8 R100, desc[UR36][R8.64+0x29] ;  /* 0x0000292408647981 */ /* 0x000f64000c1e1100 */
[----:B-----5:R-:W-:-:S05]  /*32b0*/  PRMT R10, R100, 0x8880, RZ ;  /* 0x00008880640a7816 */ /* 0x020fca00000000ff */
[----:B------:R-:W-:-:S07]  /*32c0*/  IMAD R13, R10, R91, RZ ;  /* 0x0000005b0a0d7224 */ /* 0x000fce00078e02ff */
.L_x_86:
[----:B------:R-:W-:Y:S05]  /*32d0*/  BSYNC B1 ;  /* 0x0000000000017941 */ /* 0x000fea0003800000 */
.L_x_85:
[----:B------:R-:W-:Y:S01]  /*32e0*/  @!P3 IMAD R47, R47, R90, R13 ;  /* 0x0000005a2f2fb224 */ /* 0x000fe200078e020d */
[----:B------:R-:W-:Y:S04]  /*32f0*/  BSSY B1, `(.L_x_87) ;  /* 0x0000006000017945 */ /* 0x000fe80003800000 */
[----:B------:R0:W-:Y:S01]  /*3300*/  @!P3 STG.E.U8 desc[UR36][R6.64+0x29], R47 ;  /* 0x0000292f0600b986 */ /* 0x0001e2000c101124 */
[----:B------:R-:W-:Y:S05]  /*3310*/  @P5 BRA `(.L_x_88) ;  /* 0x00000000000c5947 */ /* 0x000fea0003800000 */
[----:B------:R-:W5:Y:S02]  /*3320*/  LDG.E.U8 R100, desc[UR36][R2.64+0x30] ;  /* 0x0000302402647981 */ /* 0x000f64000c1e1100 */
[----:B-----5:R-:W-:-:S05]  /*3330*/  PRMT R10, R100, 0x8880, RZ ;  /* 0x00008880640a7816 */ /* 0x020fca00000000ff */
[----:B------:R-:W-:-:S07]  /*3340*/  IMAD R13, R10, R91, RZ ;  /* 0x0000005b0a0d7224 */ /* 0x000fce00078e02ff */
.L_x_88:
[----:B------:R-:W-:Y:S05]  /*3350*/  BSYNC B1 ;  /* 0x0000000000017941 */ /* 0x000fea0003800000 */
.L_x_87:
[----:B---3--:R-:W-:Y:S01]  /*3360*/  @!P5 IMAD R11, R48, R90, R13 ;  /* 0x0000005a300bd224 */ /* 0x008fe200078e020d */
[----:B------:R-:W-:Y:S04]  /*3370*/  BSSY B1, `(.L_x_89) ;  /* 0x0000006000017945 */ /* 0x000fe80003800000 */
[----:B------:R3:W-:Y:S01]  /*3380*/  @!P5 STG.E.U8 desc[UR36][R4.64+0x30], R11 ;  /* 0x0000300b0400d986 */ /* 0x0007e2000c101124 */
[----:B------:R-:W-:Y:S05]  /*3390*/  @P2 BRA `(.L_x_90) ;  /* 0x00000000000c2947 */ /* 0x000fea0003800000 */
[----:B------:R-:W5:Y:S02]  /*33a0*/  LDG.E.U8 R100, desc[UR36][R2.64+0x31] ;  /* 0x0000312402647981 */ /* 0x000f64000c1e1100 */
[----:B-----5:R-:W-:-:S05]  /*33b0*/  PRMT R10, R100, 0x8880, RZ ;  /* 0x00008880640a7816 */ /* 0x020fca00000000ff */
[----:B------:R-:W-:-:S07]  /*33c0*/  IMAD R13, R10, R91, RZ ;  /* 0x0000005b0a0d7224 */ /* 0x000fce00078e02ff */
.L_x_90:
[----:B------:R-:W-:Y:S05]  /*33d0*/  BSYNC B1 ;  /* 0x0000000000017941 */ /* 0x000fea0003800000 */
.L_x_89:
        /* <DEDUP_REMOVED lines=11> */
.L_x_92:
[----:B------:R-:W-:Y:S05]  /*3490*/  BSYNC B1 ;  /* 0x0000000000017941 */ /* 0x000fea0003800000 */
.L_x_91:
[----:B---3--:R-:W-:Y:S01]  /*34a0*/  @!P4 IMAD R11, R50, R90, R13 ;  /* 0x0000005a320bc224 */ /* 0x008fe200078e020d */
[----:B------:R-:W-:Y:S04]  /*34b0*/  BSSY B1, `(.L_x_93) ;  /* 0x0000006000017945 */ /* 0x000fe80003800000 */
[----:B------:R3:W-:Y:S01]  /*34c0*/  @!P4 STG.E.U8 desc[UR36][R6.64+0x30], R11 ;  /* 0x0000300b0600c986 */ /* 0x0007e2000c101124 */
[----:B------:R-:W-:Y:S05]  /*34d0*/  @P3 BRA `(.L_x_94) ;  /* 0x00000000000c3947 */ /* 0x000fea0003800000 */
[----:B------:R-:W5:Y:S02]  /*34e0*/  LDG.E.U8 R100, desc[UR36][R8.64+0x31] ;  /* 0x0000312408647981 */ /* 0x000f64000c1e1100 */
[----:B-----5:R-:W-:-:S05]  /*34f0*/  PRMT R10, R100, 0x8880, RZ ;  /* 0x00008880640a7816 */ /* 0x020fca00000000ff */
[----:B------:R-:W-:-:S07]  /*3500*/  IMAD R13, R10, R91, RZ ;  /* 0x0000005b0a0d7224 */ /* 0x000fce00078e02ff */
.L_x_94:
[----:B------:R-:W-:Y:S05]  /*3510*/  BSYNC B1 ;  /* 0x0000000000017941 */ /* 0x000fea0003800000 */
.L_x_93:
[----:B------:R-:W-:Y:S01]  /*3520*/  @!P3 IMAD R51, R51, R90, R13 ;  /* 0x0000005a3333b224 */ /* 0x000fe200078e020d */
[----:B------:R-:W-:Y:S04]  /*3530*/  BSSY B1, `(.L_x_95) ;  /* 0x0000006000017945 */ /* 0x000fe80003800000 */
[----:B------:R0:W-:Y:S01]  /*3540*/  @!P3 STG.E.U8 desc[UR36][R6.64+0x31], R51 ;  /* 0x000031330600b986 */ /* 0x0001e2000c101124 */
[----:B------:R-:W-:Y:S05]  /*3550*/  @P5 BRA `(.L_x_96) ;  /* 0x00000000000c5947 */ /* 0x000fea0003800000 */
[----:B------:R-:W5:Y:S02]  /*3560*/  LDG.E.U8 R100, desc[UR36][R2.64+0x38] ;  /* 0x0000382402647981 */ /* 0x000f64000c1e1100 */
[----:B-----5:R-:W-:-:S05]  /*3570*/  PRMT R10, R100, 0x8880, RZ ;  /* 0x00008880640a7816 */ /* 0x020fca00000000ff */
[----:B------:R-:W-:-:S07]  /*3580*/  IMAD R13, R10, R91, RZ ;  /* 0x0000005b0a0d7224 */ /* 0x000fce00078e02ff */
.L_x_96:
[----:B------:R-:W-:Y:S05]  /*3590*/  BSYNC B1 ;  /* 0x0000000000017941 */ /* 0x000fea0003800000 */
.L_x_95:
[----:B---3--:R-:W-:Y:S01]  /*35a0*/  @!P5 IMAD R11, R52, R90, R13 ;  /* 0x0000005a340bd224 */ /* 0x008fe200078e020d */
[----:B------:R-:W-:Y:S04]  /*35b0*/  BSSY B1, `(.L_x_97) ;  /* 0x0000006000017945 */ /* 0x000fe80003800000 */
[----:B------:R3:W-:Y:S01]  /*35c0*/  @!P5 STG.E.U8 desc[UR36][R4.64+0x38], R11 ;  /* 0x0000380b0400d986 */ /* 0x0007e2000c101124 */
[----:B------:R-:W-:Y:S05]  /*35d0*/  @P2 BRA `(.L_x_98) ;  /* 0x00000000000c2947 */ /* 0x000fea0003800000 */
[----:B------:R-:W5:Y:S02]  /*35e0*/  LDG.E.U8 R100, desc[UR36][R2.64+0x39] ;  /* 0x0000392402647981 */ /* 0x000f64000c1e1100 */
[----:B-----5:R-:W-:-:S05]  /*35f0*/  PRMT R10, R100, 0x8880, RZ ;  /* 0x00008880640a7816 */ /* 0x020fca00000000ff */
[----:B------:R-:W-:-:S07]  /*3600*/  IMAD R13, R10, R91, RZ ;  /* 0x0000005b0a0d7224 */ /* 0x000fce00078e02ff */
.L_x_98:
[----:B------:R-:W-:Y:S05]  /*3610*/  BSYNC B1 ;  /* 0x0000000000017941 */ /* 0x000fea0003800000 */
.L_x_97:
        /* <DEDUP_REMOVED lines=11> */
.L_x_100:
[----:B------:R-:W-:Y:S05]  /*36d0*/  BSYNC B1 ;  /* 0x0000000000017941 */ /* 0x000fea0003800000 */
.L_x_99:
[----:B---3--:R-:W-:Y:S01]  /*36e0*/  @!P4 IMAD R11, R54, R90, R13 ;  /* 0x0000005a360bc224 */ /* 0x008fe200078e020d */
[----:B------:R-:W-:Y:S04]  /*36f0*/  BSSY B1, `(.L_x_101) ;  /* 0x0000006000017945 */ /* 0x000fe80003800000 */
[----:B------:R3:W-:Y:S01]  /*3700*/  @!P4 STG.E.U8 desc[UR36][R6.64+0x38], R11 ;  /* 0x0000380b0600c986 */ /* 0x0007e2000c101124 */
[----:B------:R-:W-:Y:S05]  /*3710*/  @P3 BRA `(.L_x_102) ;  /* 0x00000000000c3947 */ /* 0x000fea0003800000 */
[----:B------:R-:W5:Y:S02]  /*3720*/  LDG.E.U8 R100, desc[UR36][R8.64+0x39] ;  /* 0x0000392408647981 */ /* 0x000f64000c1e1100 */
[----:B-----5:R-:W-:-:S05]  /*3730*/  PRMT R10, R100, 0x8880, RZ ;  /* 0x00008880640a7816 */ /* 0x020fca00000000ff */
[----:B------:R-:W-:-:S07]  /*3740*/  IMAD R13, R10, R91, RZ ;  /* 0x0000005b0a0d7224 */ /* 0x000fce00078e02ff */
.L_x_102:
[----:B------:R-:W-:Y:S05]  /*3750*/  BSYNC B1 ;  /* 0x0000000000017941 */ /* 0x000fea0003800000 */
.L_x_101:
[----:B------:R-:W-:Y:S01]  /*3760*/  @!P3 IMAD R55, R55, R90, R13 ;  /* 0x0000005a3737b224 */ /* 0x000fe200078e020d */
[----:B------:R-:W-:Y:S04]  /*3770*/  BSSY B1, `(.L_x_103) ;  /* 0x0000006000017945 */ /* 0x000fe80003800000 */
[----:B------:R0:W-:Y:S01]  /*3780*/  @!P3 STG.E.U8 desc[UR36][R6.64+0x39], R55 ;  /* 0x000039370600b986 */ /* 0x0001e2000c101124 */
[----:B------:R-:W-:Y:S05]  /*3790*/  @P5 BRA `(.L_x_104) ;  /* 0x00000000000c5947 */ /* 0x000fea0003800000 */
[----:B------:R-:W5:Y:S02]  /*37a0*/  LDG.E.U8 R100, desc[UR36][R2.64+0x40] ;  /* 0x0000402402647981 */ /* 0x000f64000c1e1100 */
[----:B-----5:R-:W-:-:S05]  /*37b0*/  PRMT R10, R100, 0x8880, RZ ;  /* 0x00008880640a7816 */ /* 0x020fca00000000ff */
[----:B------:R-:W-:-:S07]  /*37c0*/  IMAD R13, R10, R91, RZ ;  /* 0x0000005b0a0d7224 */ /* 0x000fce00078e02ff */
.L_x_104:
[----:B------:R-:W-:Y:S05]  /*37d0*/  BSYNC B1 ;  /* 0x0000000000017941 */ /* 0x000fea0003800000 */
.L_x_103:
[----:B---3--:R-:W-:Y:S01]  /*37e0*/  @!P5 IMAD R11, R56, R90, R13 ;  /* 0x0000005a380bd224 */ /* 0x008fe200078e020d */
[----:B------:R-:W-:Y:S04]  /*37f0*/  BSSY B1, `(.L_x_105) ;  /* 0x0000006000017945 */ /* 0x000fe80003800000 */
[----:B------:R3:W-:Y:S01]  /*3800*/  @!P5 STG.E.U8 desc[UR36][R4.64+0x40], R11 ;  /* 0x0000400b0400d986 */ /* 0x0007e2000c101124 */
[----:B------:R-:W-:Y:S05]  /*3810*/  @P2 BRA `(.L_x_106) ;  /* 0x00000000000c2947 */ /* 0x000fea0003800000 */
[----:B------:R-:W5:Y:S02]  /*3820*/  LDG.E.U8 R100, desc[UR36][R2.64+0x41] ;  /* 0x0000412402647981 */ /* 0x000f64000c1e1100 */
[----:B-----5:R-:W-:-:S05]  /*3830*/  PRMT R10, R100, 0x8880, RZ ;  /* 0x00008880640a7816 */ /* 0x020fca00000000ff */
[----:B------:R-:W-:-:S07]  /*3840*/  IMAD R13, R10, R91, RZ ;  /* 0x0000005b0a0d7224 */ /* 0x000fce00078e02ff */
.L_x_106:
[----:B------:R-:W-:Y:S05]  /*3850*/  BSYNC B1 ;  /* 0x0000000000017941 */ /* 0x000fea0003800000 */
.L_x_105:
        /* <DEDUP_REMOVED lines=11> */
.L_x_108:
[----:B------:R-:W-:Y:S05]  /*3910*/  BSYNC B1 ;  /* 0x0000000000017941 */ /* 0x000fea0003800000 */
.L_x_107:
[----:B---3--:R-:W-:Y:S01]  /*3920*/  @!P4 IMAD R11, R58, R90, R13 ;  /* 0x0000005a3a0bc224 */ /* 0x008fe200078e020d */
[----:B------:R-:W-:Y:S04]  /*3930*/  BSSY B1, `(.L_x_109) ;  /* 0x0000006000017945 */ /* 0x000fe80003800000 */
[----:B------:R3:W-:Y:S01]  /*3940*/  @!P4 STG.E.U8 desc[UR36][R6.64+0x40], R11 ;  /* 0x0000400b0600c986 */ /* 0x0007e2000c101124 */
[----:B------:R-:W-:Y:S05]  /*3950*/  @P3 BRA `(.L_x_110) ;  /* 0x00000000000c3947 */ /* 0x000fea0003800000 */
[----:B------:R-:W5:Y:S02]  /*3960*/  LDG.E.U8 R100, desc[UR36][R8.64+0x41] ;  /* 0x0000412408647981 */ /* 0x000f64000c1e1100 */
[----:B-----5:R-:W-:-:S05]  /*3970*/  PRMT R10, R100, 0x8880, RZ ;  /* 0x00008880640a7816 */ /* 0x020fca00000000ff */
[----:B------:R-:W-:-:S07]  /*3980*/  IMAD R13, R10, R91, RZ ;  /* 0x0000005b0a0d7224 */ /* 0x000fce00078e02ff */
.L_x_110:
[----:B------:R-:W-:Y:S05]  /*3990*/  BSYNC B1 ;  /* 0x0000000000017941 */ /* 0x000fea0003800000 */
.L_x_109:
[----:B------:R-:W-:Y:S01]  /*39a0*/  @!P3 IMAD R59, R59, R90, R13 ;  /* 0x0000005a3b3bb224 */ /* 0x000fe200078e020d */
[----:B------:R-:W-:Y:S04]  /*39b0*/  BSSY B1, `(.L_x_111) ;  /* 0x0000006000017945 */ /* 0x000fe80003800000 */
[----:B------:R0:W-:Y:S01]  /*39c0*/  @!P3 STG.E.U8 desc[UR36][R6.64+0x41], R59 ;  /* 0x0000413b0600b986 */ /* 0x0001e2000c101124 */
[----:B------:R-:W-:Y:S05]  /*39d0*/  @P5 BRA `(.L_x_112) ;  /* 0x00000000000c5947 */ /* 0x000fea0003800000 */
[----:B------:R-:W5:Y:S02]  /*39e0*/  LDG.E.U8 R100, desc[UR36][R2.64+0x48] ;  /* 0x0000482402647981 */ /* 0x000f64000c1e1100 */
[----:B-----5:R-:W-:-:S05]  /*39f0*/  PRMT R10, R100, 0x8880, RZ ;  /* 0x00008880640a7816 */ /* 0x020fca00000000ff */
[----:B------:R-:W-:-:S07]  /*3a00*/  IMAD R13, R10, R91, RZ ;  /* 0x0000005b0a0d7224 */ /* 0x000fce00078e02ff */
.L_x_112:
[----:B------:R-:W-:Y:S05]  /*3a10*/  BSYNC B1 ;  /* 0x0000000000017941 */ /* 0x000fea0003800000 */
.L_x_111:
[----:B---3--:R-:W-:Y:S01]  /*3a20*/  @!P5 IMAD R11, R60, R90, R13 ;  /* 0x0000005a3c0bd224 */ /* 0x008fe200078e020d */
[----:B------:R-:W-:Y:S04]  /*3a30*/  BSSY B1, `(.L_x_113) ;  /* 0x0000006000017945 */ /* 0x000fe80003800000 */
[----:B------:R3:W-:Y:S01]  /*3a40*/  @!P5 STG.E.U8 desc[UR36][R4.64+0x48], R11 ;  /* 0x0000480b0400d986 */ /* 0x0007e2000c101124 */
[----:B------:R-:W-:Y:S05]  /*3a50*/  @P2 BRA `(.L_x_114) ;  /* 0x00000000000c2947 */ /* 0x000fea0003800000 */
[----:B------:R-:W5:Y:S02]  /*3a60*/  LDG.E.U8 R100, desc[UR36][R2.64+0x49] ;  /* 0x0000492402647981 */ /* 0x000f64000c1e1100 */
[----:B-----5:R-:W-:-:S05]  /*3a70*/  PRMT R10, R100, 0x8880, RZ ;  /* 0x00008880640a7816 */ /* 0x020fca00000000ff */
[----:B------:R-:W-:-:S07]  /*3a80*/  IMAD R13, R10, R91, RZ ;  /* 0x0000005b0a0d7224 */ /* 0x000fce00078e02ff */
.L_x_114:
[----:B------:R-:W-:Y:S05]  /*3a90*/  BSYNC B1 ;  /* 0x0000000000017941 */ /* 0x000fea0003800000 */
.L_x_113:
        /* <DEDUP_REMOVED lines=11> */
.L_x_116:
[----:B------:R-:W-:Y:S05]  /*3b50*/  BSYNC B1 ;  /* 0x0000000000017941 */ /* 0x000fea0003800000 */
.L_x_115:
[----:B---3--:R-:W-:Y:S01]  /*3b60*/  @!P4 IMAD R11, R62, R90, R13 ;  /* 0x0000005a3e0bc224 */ /* 0x008fe200078e020d */
[----:B------:R-:W-:Y:S04]  /*3b70*/  BSSY B1, `(.L_x_117) ;  /* 0x0000006000017945 */ /* 0x000fe80003800000 */
[----:B------:R3:W-:Y:S01]  /*3b80*/  @!P4 STG.E.U8 desc[UR36][R6.64+0x48], R11 ;  /* 0x0000480b0600c986 */ /* 0x0007e2000c101124 */
[----:B------:R-:W-:Y:S05]  /*3b90*/  @P3 BRA `(.L_x_118) ;  /* 0x00000000000c3947 */ /* 0x000fea0003800000 */
[----:B------:R-:W5:Y:S02]  /*3ba0*/  LDG.E.U8 R100, desc[UR36][R8.64+0x49] ;  /* 0x0000492408647981 */ /* 0x000f64000c1e1100 */
[----:B-----5:R-:W-:-:S05]  /*3bb0*/  PRMT R10, R100, 0x8880, RZ ;  /* 0x00008880640a7816 */ /* 0x020fca00000000ff */
[----:B------:R-:W-:-:S07]  /*3bc0*/  IMAD R13, R10, R91, RZ ;  /* 0x0000005b0a0d7224 */ /* 0x000fce00078e02ff */
.L_x_118:
[----:B------:R-:W-:Y:S05]  /*3bd0*/  BSYNC B1 ;  /* 0x0000000000017941 */ /* 0x000fea0003800000 */
.L_x_117:
[----:B------:R-:W-:Y:S01]  /*3be0*/  @!P3 IMAD R63, R63, R90, R13 ;  /* 0x0000005a3f3fb224 */ /* 0x000fe200078e020d */
[----:B------:R-:W-:Y:S04]  /*3bf0*/  BSSY B1, `(.L_x_119) ;  /* 0x0000006000017945 */ /* 0x000fe80003800000 */
[----:B------:R0:W-:Y:S01]  /*3c00*/  @!P3 STG.E.U8 desc[UR36][R6.64+0x49], R63 ;  /* 0x0000493f0600b986 */ /* 0x0001e2000c101124 */
[----:B------:R-:W-:Y:S05]  /*3c10*/  @P5 BRA `(.L_x_120) ;  /* 0x00000000000c5947 */ /* 0x000fea0003800000 */
[----:B------:R-:W5:Y:S02]  /*3c20*/  LDG.E.U8 R100, desc[UR36][R2.64+0x50] ;  /* 0x0000502402647981 */ /* 0x000f64000c1e1100 */
[----:B-----5:R-:W-:-:S05]  /*3c30*/  PRMT R10, R100, 0x8880, RZ ;  /* 0x00008880640a7816 */ /* 0x020fca00000000ff */
[----:B------:R-:W-:-:S07]  /*3c40*/  IMAD R13, R10, R91, RZ ;  /* 0x0000005b0a0d7224 */ /* 0x000fce00078e02ff */
.L_x_120:
[----:B------:R-:W-:Y:S05]  /*3c50*/  BSYNC B1 ;  /* 0x0000000000017941 */ /* 0x000fea0003800000 */
.L_x_119:
[----:B---3--:R-:W-:Y:S01]  /*3c60*/  @!P5 IMAD R11, R64, R90, R13 ;  /* 0x0000005a400bd224 */ /* 0x008fe200078e020d */
[----:B------:R-:W-:Y:S04]  /*3c70*/  BSSY B1, `(.L_x_121) ;  /* 0x0000006000017945 */ /* 0x000fe80003800000 */
[----:B------:R3:W-:Y:S01]  /*3c80*/  @!P5 STG.E.U8 desc[UR36][R4.64+0x50], R11 ;  /* 0x0000500b0400d986 */ /* 0x0007e2000c101124 */
[----:B------:R-:W-:Y:S05]  /*3c90*/  @P2 BRA `(.L_x_122) ;  /* 0x00000000000c2947 */ /* 0x000fea0003800000 */
[----:B------:R-:W5:Y:S02]  /*3ca0*/  LDG.E.U8 R100, desc[UR36][R2.64+0x51] ;  /* 0x0000512402647981 */ /* 0x000f64000c1e1100 */
[----:B-----5:R-:W-:-:S05]  /*3cb0*/  PRMT R10, R100, 0x8880, RZ ;  /* 0x00008880640a7816 */ /* 0x020fca00000000ff */
[----:B------:R-:W-:-:S07]  /*3cc0*/  IMAD R13, R10, R91, RZ ;  /* 0x0000005b0a0d7224 */ /* 0x000fce00078e02ff */
.L_x_122:
[----:B------:R-:W-:Y:S05]  /*3cd0*/  BSYNC B1 ;  /* 0x0000000000017941 */ /* 0x000fea0003800000 */
.L_x_121:
        /* <DEDUP_REMOVED lines=11> */
.L_x_124:
[----:B------:R-:W-:Y:S05]  /*3d90*/  BSYNC B1 ;  /* 0x0000000000017941 */ /* 0x000fea0003800000 */
.L_x_123:
[----:B---3--:R-:W-:Y:S01]  /*3da0*/  @!P4 IMAD R11, R66, R90, R13 ;  /* 0x0000005a420bc224 */ /* 0x008fe200078e020d */
[----:B------:R-:W-:Y:S04]  /*3db0*/  BSSY B1, `(.L_x_125) ;  /* 0x0000006000017945 */ /* 0x000fe80003800000 */
[----:B------:R3:W-:Y:S01]  /*3dc0*/  @!P4 STG.E.U8 desc[UR36][R6.64+0x50], R11 ;  /* 0x0000500b0600c986 */ /* 0x0007e2000c101124 */
[----:B------:R-:W-:Y:S05]  /*3dd0*/  @P3 BRA `(.L_x_126) ;  /* 0x00000000000c3947 */ /* 0x000fea0003800000 */
[----:B------:R-:W5:Y:S02]  /*3de0*/  LDG.E.U8 R100, desc[UR36][R8.64+0x51] ;  /* 0x0000512408647981 */ /* 0x000f64000c1e1100 */
[----:B-----5:R-:W-:-:S05]  /*3df0*/  PRMT R10, R100, 0x8880, RZ ;  /* 0x00008880640a7816 */ /* 0x020fca00000000ff */
[----:B------:R-:W-:-:S07]  /*3e00*/  IMAD R13, R10, R91, RZ ;  /* 0x0000005b0a0d7224 */ /* 0x000fce00078e02ff */
.L_x_126:
[----:B------:R-:W-:Y:S05]  /*3e10*/  BSYNC B1 ;  /* 0x0000000000017941 */ /* 0x000fea0003800000 */
.L_x_125:
[----:B------:R-:W-:Y:S01]  /*3e20*/  @!P3 IMAD R67, R67, R90, R13 ;  /* 0x0000005a4343b224 */ /* 0x000fe200078e020d */
[----:B------:R-:W-:Y:S04]  /*3e30*/  BSSY B1, `(.L_x_127) ;  /* 0x0000006000017945 */ /* 0x000fe80003800000 */
[----:B------:R0:W-:Y:S01]  /*3e40*/  @!P3 STG.E.U8 desc[UR36][R6.64+0x51], R67 ;  /* 0x000051430600b986 */ /* 0x0001e2000c101124 */
[----:B------:R-:W-:Y:S05]  /*3e50*/  @P5 BRA `(.L_x_128) ;  /* 0x00000000000c5947 */ /* 0x000fea0003800000 */
[----:B------:R-:W5:Y:S02]  /*3e60*/  LDG.E.U8 R100, desc[UR36][R2.64+0x58] ;  /* 0x0000582402647981 */ /* 0x000f64000c1e1100 */
[----:B-----5:R-:W-:-:S05]  /*3e70*/  PRMT R10, R100, 0x8880, RZ ;  /* 0x00008880640a7816 */ /* 0x020fca00000000ff */
[----:B------:R-:W-:-:S07]  /*3e80*/  IMAD R13, R10, R91, RZ ;  /* 0x0000005b0a0d7224 */ /* 0x000fce00078e02ff */
.L_x_128:
[----:B------:R-:W-:Y:S05]  /*3e90*/  BSYNC B1 ;  /* 0x0000000000017941 */ /* 0x000fea0003800000 */
.L_x_127:
[----:B---3--:R-:W-:Y:S01]  /*3ea0*/  @!P5 IMAD R11, R68, R90, R13 ;  /* 0x0000005a440bd224 */ /* 0x008fe200078e020d */
[----:B------:R-:W-:Y:S04]  /*3eb0*/  BSSY B1, `(.L_x_129) ;  /* 0x0000006000017945 */ /* 0x000fe80003800000 */
[----:B------:R3:W-:Y:S01]  /*3ec0*/  @!P5 STG.E.U8 desc[UR36][R4.64+0x58], R11 ;  /* 0x0000580b0400d986 */ /* 0x0007e2000c101124 */
[----:B------:R-:W-:Y:S05]  /*3ed0*/  @P2 BRA `(.L_x_130) ;  /* 0x00000000000c2947 */ /* 0x000fea0003800000 */
[----:B------:R-:W5:Y:S02]  /*3ee0*/  LDG.E.U8 R100, desc[UR36][R2.64+0x59] ;  /* 0x0000592402647981 */ /* 0x000f64000c1e1100 */
[----:B-----5:R-:W-:-:S05]  /*3ef0*/  PRMT R10, R100, 0x8880, RZ ;  /* 0x00008880640a7816 */ /* 0x020fca00000000ff */
[----:B------:R-:W-:-:S07]  /*3f00*/  IMAD R13, R10, R91, RZ ;  /* 0x0000005b0a0d7224 */ /* 0x000fce00078e02ff */
.L_x_130:
[----:B------:R-:W-:Y:S05]  /*3f10*/  BSYNC B1 ;  /* 0x0000000000017941 */ /* 0x000fea0003800000 */
.L_x_129:
        /* <DEDUP_REMOVED lines=11> */
.L_x_132:
[----:B------:R-:W-:Y:S05]  /*3fd0*/  BSYNC B1 ;  /* 0x0000000000017941 */ /* 0x000fea0003800000 */
.L_x_131:
[----:B---3--:R-:W-:Y:S01]  /*3fe0*/  @!P4 IMAD R11, R70, R90, R13 ;  /* 0x0000005a460bc224 */ /* 0x008fe200078e020d */
[----:B------:R-:W-:Y:S04]  /*3ff0*/  BSSY B1, `(.L_x_133) ;  /* 0x0000006000017945 */ /* 0x000fe80003800000 */
[----:B------:R3:W-:Y:S01]  /*4000*/  @!P4 STG.E.U8 desc[UR36][R6.64+0x58], R11 ;  /* 0x0000580b0600c986 */ /* 0x0007e2000c101124 */
[----:B------:R-:W-:Y:S05]  /*4010*/  @P3 BRA `(.L_x_134) ;  /* 0x00000000000c3947 */ /* 0x000fea0003800000 */
[----:B------:R-:W5:Y:S02]  /*4020*/  LDG.E.U8 R100, desc[UR36][R8.64+0x59] ;  /* 0x0000592408647981 */ /* 0x000f64000c1e1100 */
[----:B-----5:R-:W-:-:S05]  /*4030*/  PRMT R10, R100, 0x8880, RZ ;  /* 0x00008880640a7816 */ /* 0x020fca00000000ff */
[----:B------:R-:W-:-:S07]  /*4040*/  IMAD R13, R10, R91, RZ ;  /* 0x0000005b0a0d7224 */ /* 0x000fce00078e02ff */
.L_x_134:
[----:B------:R-:W-:Y:S05]  /*4050*/  BSYNC B1 ;  /* 0x0000000000017941 */ /* 0x000fea0003800000 */
.L_x_133:
[----:B------:R-:W-:Y:S01]  /*4060*/  @!P3 IMAD R71, R71, R90, R13 ;  /* 0x0000005a4747b224 */ /* 0x000fe200078e020d */
[----:B------:R-:W-:Y:S04]  /*4070*/  BSSY B1, `(.L_x_135) ;  /* 0x0000006000017945 */ /* 0x000fe80003800000 */
[----:B------:R0:W-:Y:S01]  /*4080*/  @!P3 STG.E.U8 desc[UR36][R6.64+0x59], R71 ;  /* 0x000059470600b986 */ /* 0x0001e2000c101124 */
[----:B------:R-:W-:Y:S05]  /*4090*/  @P5 BRA `(.L_x_136) ;  /* 0x00000000000c5947 */ /* 0x000fea0003800000 */
[----:B------:R-:W5:Y:S02]  /*40a0*/  LDG.E.U8 R100, desc[UR36][R2.64+0x60] ;  /* 0x0000602402647981 */ /* 0x000f64000c1e1100 */
[----:B-----5:R-:W-:-:S05]  /*40b0*/  PRMT R10, R100, 0x8880, RZ ;  /* 0x00008880640a7816 */ /* 0x020fca00000000ff */
[----:B------:R-:W-:-:S07]  /*40c0*/  IMAD R13, R10, R91, RZ ;  /* 0x0000005b0a0d7224 */ /* 0x000fce00078e02ff */
.L_x_136:
[----:B------:R-:W-:Y:S05]  /*40d0*/  BSYNC B1 ;  /* 0x0000000000017941 */ /* 0x000fea0003800000 */
.L_x_135:
[----:B---3--:R-:W-:Y:S01]  /*40e0*/  @!P5 IMAD R11, R72, R90, R13 ;  /* 0x0000005a480bd224 */ /* 0x008fe200078e020d */
[----:B------:R-:W-:Y:S04]  /*40f0*/  BSSY B1, `(.L_x_137) ;  /* 0x0000006000017945 */ /* 0x000fe80003800000 */
[----:B------:R3:W-:Y:S01]  /*4100*/  @!P5 STG.E.U8 desc[UR36][R4.64+0x60], R11 ;  /* 0x0000600b0400d986 */ /* 0x0007e2000c101124 */
[----:B------:R-:W-:Y:S05]  /*4110*/  @P2 BRA `(.L_x_138) ;  /* 0x00000000000c2947 */ /* 0x000fea0003800000 */
[----:B------:R-:W5:Y:S02]  /*4120*/  LDG.E.U8 R100, desc[UR36][R2.64+0x61] ;  /* 0x0000612402647981 */ /* 0x000f64000c1e1100 */
[----:B-----5:R-:W-:-:S05]  /*4130*/  PRMT R10, R100, 0x8880, RZ ;  /* 0x00008880640a7816 */ /* 0x020fca00000000ff */
[----:B------:R-:W-:-:S07]  /*4140*/  IMAD R13, R10, R91, RZ ;  /* 0x0000005b0a0d7224 */ /* 0x000fce00078e02ff */
.L_x_138:
[----:B------:R-:W-:Y:S05]  /*4150*/  BSYNC B1 ;  /* 0x0000000000017941 */ /* 0x000fea0003800000 */
.L_x_137:
        /* <DEDUP_REMOVED lines=11> */
.L_x_140:
[----:B------:R-:W-:Y:S05]  /*4210*/  BSYNC B1 ;  /* 0x0000000000017941 */ /* 0x000fea0003800000 */
.L_x_139:
[----:B---3--:R-:W-:Y:S01]  /*4220*/  @!P4 IMAD R11, R74, R90, R13 ;  /* 0x0000005a4a0bc224 */ /* 0x008fe200078e020d */
[----:B------:R-:W-:Y:S04]  /*4230*/  BSSY B1, `(.L_x_141) ;  /* 0x0000006000017945 */ /* 0x000fe80003800000 */
[----:B------:R3:W-:Y:S01]  /*4240*/  @!P4 STG.E.U8 desc[UR36][R6.64+0x60], R11 ;  /* 0x0000600b0600c986 */ /* 0x0007e2000c101124 */
[----:B------:R-:W-:Y:S05]  /*4250*/  @P3 BRA `(.L_x_142) ;  /* 0x00000000000c3947 */ /* 0x000fea0003800000 */
[----:B------:R-:W5:Y:S02]  /*4260*/  LDG.E.U8 R100, desc[UR36][R8.64+0x61] ;  /* 0x0000612408647981 */ /* 0x000f64000c1e1100 */
[----:B-----5:R-:W-:-:S05]  /*4270*/  PRMT R10, R100, 0x8880, RZ ;  /* 0x00008880640a7816 */ /* 0x020fca00000000ff */
[----:B------:R-:W-:-:S07]  /*4280*/  IMAD R13, R10, R91, RZ ;  /* 0x0000005b0a0d7224 */ /* 0x000fce00078e02ff */
.L_x_142:
[----:B------:R-:W-:Y:S05]  /*4290*/  BSYNC B1 ;  /* 0x0000000000017941 */ /* 0x000fea0003800000 */
.L_x_141:
[----:B------:R-:W-:Y:S01]  /*42a0*/  @!P3 IMAD R75, R75, R90, R13 ;  /* 0x0000005a4b4bb224 */ /* 0x000fe200078e020d */
[----:B------:R-:W-:Y:S04]  /*42b0*/  BSSY B1, `(.L_x_143) ;  /* 0x0000006000017945 */ /* 0x000fe80003800000 */
[----:B------:R0:W-:Y:S01]  /*42c0*/  @!P3 STG.E.U8 desc[UR36][R6.64+0x61], R75 ;  /* 0x0000614b0600b986 */ /* 0x0001e2000c101124 */
[----:B------:R-:W-:Y:S05]  /*42d0*/  @P5 BRA `(.L_x_144) ;  /* 0x00000000000c5947 */ /* 0x000fea0003800000 */
[----:B------:R-:W5:Y:S02]  /*42e0*/  LDG.E.U8 R100, desc[UR36][R2.64+0x68] ;  /* 0x0000682402647981 */ /* 0x000f64000c1e1100 */
[----:B-----5:R-:W-:-:S05]  /*42f0*/  PRMT R10, R100, 0x8880, RZ ;  /* 0x00008880640a7816 */ /* 0x020fca00000000ff */
[----:B------:R-:W-:-:S07]  /*4300*/  IMAD R13, R10, R91, RZ ;  /* 0x0000005b0a0d7224 */ /* 0x000fce00078e02ff */
.L_x_144:
[----:B------:R-:W-:Y:S05]  /*4310*/  BSYNC B1 ;  /* 0x0000000000017941 */ /* 0x000fea0003800000 */
.L_x_143:
[----:B---3--:R-:W-:Y:S01]  /*4320*/  @!P5 IMAD R11, R76, R90, R13 ;  /* 0x0000005a4c0bd224 */ /* 0x008fe200078e020d */
[----:B------:R-:W-:Y:S04]  /*4330*/  BSSY B1, `(.L_x_145) ;  /* 0x0000006000017945 */ /* 0x000fe80003800000 */
[----:B------:R3:W-:Y:S01]  /*4340*/  @!P5 STG.E.U8 desc[UR36][R4.64+0x68], R11 ;  /* 0x0000680b0400d986 */ /* 0x0007e2000c101124 */
[----:B------:R-:W-:Y:S05]  /*4350*/  @P2 BRA `(.L_x_146) ;  /* 0x00000000000c2947 */ /* 0x000fea0003800000 */
[----:B------:R-:W5:Y:S02]  /*4360*/  LDG.E.U8 R100, desc[UR36][R2.64+0x69] ;  /* 0x0000692402647981 */ /* 0x000f64000c1e1100 */
[----:B-----5:R-:W-:-:S05]  /*4370*/  PRMT R10, R100, 0x8880, RZ ;  /* 0x00008880640a7816 */ /* 0x020fca00000000ff */
[----:B------:R-:W-:-:S07]  /*4380*/  IMAD R13, R10, R91, RZ ;  /* 0x0000005b0a0d7224 */ /* 0x000fce00078e02ff */
.L_x_146:
[----:B------:R-:W-:Y:S05]  /*4390*/  BSYNC B1 ;  /* 0x0000000000017941 */ /* 0x000fea0003800000 */
.L_x_145:
        /* <DEDUP_REMOVED lines=11> */
.L_x_148:
[----:B------:R-:W-:Y:S05]  /*4450*/  BSYNC B1 ;  /* 0x0000000000017941 */ /* 0x000fea0003800000 */
.L_x_147:
[----:B---3--:R-:W-:Y:S01]  /*4460*/  @!P4 IMAD R11, R78, R90, R13 ;  /* 0x0000005a4e0bc224 */ /* 0x008fe200078e020d */
[----:B------:R-:W-:Y:S04]  /*4470*/  BSSY B1, `(.L_x_149) ;  /* 0x0000006000017945 */ /* 0x000fe80003800000 */
[----:B------:R3:W-:Y:S01]  /*4480*/  @!P4 STG.E.U8 desc[UR36][R6.64+0x68], R11 ;  /* 0x0000680b0600c986 */ /* 0x0007e2000c101124 */
[----:B------:R-:W-:Y:S05]  /*4490*/  @P3 BRA `(.L_x_150) ;  /* 0x00000000000c3947 */ /* 0x000fea0003800000 */
[----:B------:R-:W5:Y:S02]  /*44a0*/  LDG.E.U8 R100, desc[UR36][R8.64+0x69] ;  /* 0x0000692408647981 */ /* 0x000f64000c1e1100 */
[----:B-----5:R-:W-:-:S05]  /*44b0*/  PRMT R10, R100, 0x8880, RZ ;  /* 0x00008880640a7816 */ /* 0x020fca00000000ff */
[----:B------:R-:W-:-:S07]  /*44c0*/  IMAD R13, R10, R91, RZ ;  /* 0x0000005b0a0d7224 */ /* 0x000fce00078e02ff */
.L_x_150:
[----:B------:R-:W-:Y:S05]  /*44d0*/  BSYNC B1 ;  /* 0x0000000000017941 */ /* 0x000fea0003800000 */
.L_x_149:
[----:B------:R-:W-:Y:S01]  /*44e0*/  @!P3 IMAD R79, R79, R90, R13 ;  /* 0x0000005a4f4fb224 */ /* 0x000fe200078e020d */
[----:B------:R-:W-:Y:S04]  /*44f0*/  BSSY B1, `(.L_x_151) ;  /* 0x0000006000017945 */ /* 0x000fe80003800000 */
[----:B------:R0:W-:Y:S01]  /*4500*/  @!P3 STG.E.U8 desc[UR36][R6.64+0x69], R79 ;  /* 0x0000694f0600b986 */ /* 0x0001e2000c101124 */
[----:B------:R-:W-:Y:S05]  /*4510*/  @P5 BRA `(.L_x_152) ;  /* 0x00000000000c5947 */ /* 0x000fea0003800000 */
[----:B------:R-:W5:Y:S02]  /*4520*/  LDG.E.U8 R100, desc[UR36][R2.64+0x70] ;  /* 0x0000702402647981 */ /* 0x000f64000c1e1100 */
[----:B-----5:R-:W-:-:S05]  /*4530*/  PRMT R10, R100, 0x8880, RZ ;  /* 0x00008880640a7816 */ /* 0x020fca00000000ff */
[----:B------:R-:W-:-:S07]  /*4540*/  IMAD R13, R10, R91, RZ ;  /* 0x0000005b0a0d7224 */ /* 0x000fce00078e02ff */
.L_x_152:
[----:B------:R-:W-:Y:S05]  /*4550*/  BSYNC B1 ;  /* 0x0000000000017941 */ /* 0x000fea0003800000 */
.L_x_151:
[----:B---3--:R-:W-:Y:S01]  /*4560*/  @!P5 IMAD R11, R80, R90, R13 ;  /* 0x0000005a500bd224 */ /* 0x008fe200078e020d */
[----:B------:R-:W-:Y:S04]  /*4570*/  BSSY B1, `(.L_x_153) ;  /* 0x0000006000017945 */ /* 0x000fe80003800000 */
[----:B------:R3:W-:Y:S01]  /*4580*/  @!P5 STG.E.U8 desc[UR36][R4.64+0x70], R11 ;  /* 0x0000700b0400d986 */ /* 0x0007e2000c101124 */
[----:B------:R-:W-:Y:S05]  /*4590*/  @P2 BRA `(.L_x_154) ;  /* 0x00000000000c2947 */ /* 0x000fea0003800000 */
[----:B------:R-:W5:Y:S02]  /*45a0*/  LDG.E.U8 R100, desc[UR36][R2.64+0x71] ;  /* 0x0000712402647981 */ /* 0x000f64000c1e1100 */
[----:B-----5:R-:W-:-:S05]  /*45b0*/  PRMT R10, R100, 0x8880, RZ ;  /* 0x00008880640a7816 */ /* 0x020fca00000000ff */
[----:B------:R-:W-:-:S07]  /*45c0*/  IMAD R13, R10, R91, RZ ;  /* 0x0000005b0a0d7224 */ /* 0x000fce00078e02ff */
.L_x_154:
[----:B------:R-:W-:Y:S05]  /*45d0*/  BSYNC B1 ;  /* 0x0000000000017941 */ /* 0x000fea0003800000 */
.L_x_153:
[C---:B------:R-:W-:Y:S01]  /*45e0*/  ISETP.LT.OR P4, PT, R0.reuse, 0x71, !P0 ;  /* 0x000000710000780c */ /* 0x040fe20004781670 */
[----:B------:R-:W-:Y:S01]  /*45f0*/  @!P2 IMAD R81, R81, R90, R13 ;  /* 0x0000005a5151a224 */ /* 0x000fe200078e020d */
[----:B------:R-:W-:Y:S01]  /*4600*/  BSSY B1, `(.L_x_155) ;  /* 0x000000a000017945 */ /* 0x000fe20003800000 */
[C---:B------:R-:W-:Y:S02]  /*4610*/  ISETP.LT.OR P3, PT, R0.reuse, 0x72, !P0 ;  /* 0x000000720000780c */ /* 0x040fe40004761670 */
[C---:B------:R-:W-:Y:S01]  /*4620*/  ISETP.LT.OR P5, PT, R0.reuse, 0x79, !P0 ;  /* 0x000000790000780c */ /* 0x040fe200047a1670 */
[----:B------:R0:W-:Y:S01]  /*4630*/  @!P2 STG.E.U8 desc[UR36][R4.64+0x71], R81 ;  /* 0x000071510400a986 */ /* 0x0001e2000c101124 */
[C---:B------:R-:W-:Y:S02]  /*4640*/  ISETP.LT.OR P2, PT, R0.reuse, 0x79, !P1 ;  /* 0x000000790000780c */ /* 0x040fe40004f41670 */
[----:B------:R-:W-:-:S04]  /*4650*/  ISETP.LT.OR P1, PT, R0, 0x7a, !P1 ;  /* 0x0000007a0000780c */ /* 0x000fc80004f21670 */
[----:B------:R-:W-:Y:S09]  /*4660*/  @P4 BRA `(.L_x_156) ;  /* 0x00000000000c4947 */ /* 0x000ff20003800000 */
[----:B------:R-:W5:Y:S02]  /*4670*/  LDG.E.U8 R100, desc[UR36][R8.64+0x70] ;  /* 0x0000702408647981 */ /* 0x000f64000c1e1100 */
[----:B-----5:R-:W-:-:S05]  /*4680*/  PRMT R10, R100, 0x8880, RZ ;  /* 0x00008880640a7816 */ /* 0x020fca00000000ff */
[----:B------:R-:W-:-:S07]  /*4690*/  IMAD R13, R10, R91, RZ ;  /* 0x0000005b0a0d7224 */ /* 0x000fce00078e02ff */
.L_x_156:
[----:B------:R-:W-:Y:S05]  /*46a0*/  BSYNC B1 ;  /* 0x0000000000017941 */ /* 0x000fea0003800000 */
.L_x_155:
[----:B---3--:R-:W-:Y:S01]  /*46b0*/  @!P4 IMAD R11, R82, R90, R13 ;  /* 0x0000005a520bc224 */ /* 0x008fe200078e020d */
[----:B------:R-:W-:Y:S04]  /*46c0*/  BSSY B1, `(.L_x_157) ;  /* 0x0000006000017945 */ /* 0x000fe80003800000 */
[----:B------:R3:W-:Y:S01]  /*46d0*/  @!P4 STG.E.U8 desc[UR36][R6.64+0x70], R11 ;  /* 0x0000700b0600c986 */ /* 0x0007e2000c101124 */
[----:B------:R-:W-:Y:S05]  /*46e0*/  @P3 BRA `(.L_x_158) ;  /* 0x00000000000c3947 */ /* 0x000fea0003800000 */
[----:B------:R-:W5:Y:S02]  /*46f0*/  LDG.E.U8 R100, desc[UR36][R8.64+0x71] ;  /* 0x0000712408647981 */ /* 0x000f64000c1e1100 */
[----:B-----5:R-:W-:-:S05]  /*4700*/  PRMT R10, R100, 0x8880, RZ ;  /* 0x00008880640a7816 */ /* 0x020fca00000000ff */
[----:B------:R-:W-:-:S07]  /*4710*/  IMAD R13, R10, R91, RZ ;  /* 0x0000005b0a0d7224 */ /* 0x000fce00078e02ff */
.L_x_158:
[----:B------:R-:W-:Y:S05]  /*4720*/  BSYNC B1 ;  /* 0x0000000000017941 */ /* 0x000fea0003800000 */
.L_x_157:
[----:B------:R-:W-:Y:S01]  /*4730*/  @!P3 IMAD R83, R83, R90, R13 ;  /* 0x0000005a5353b224 */ /* 0x000fe200078e020d */
[----:B------:R-:W-:Y:S04]  /*4740*/  BSSY B1, `(.L_x_159) ;  /* 0x0000006000017945 */ /* 0x000fe80003800000 */
[----:B------:R0:W-:Y:S01]  /*4750*/  @!P3 STG.E.U8 desc[UR36][R6.64+0x71], R83 ;  /* 0x000071530600b986 */ /* 0x0001e2000c101124 */
[----:B------:R-:W-:Y:S05]  /*4760*/  @P2 BRA `(.L_x_160) ;  /* 0x00000000000c2947 */ /* 0x000fea0003800000 */
[----:B------:R-:W5:Y:S02]  /*4770*/  LDG.E.U8 R100, desc[UR36][R2.64+0x78] ;  /* 0x0000782402647981 */ /* 0x000f64000c1e1100 */
[----:B-----5:R-:W-:-:S05]  /*4780*/  PRMT R10, R100, 0x8880, RZ ;  /* 0x00008880640a7816 */ /* 0x020fca00000000ff */
[----:B------:R-:W-:-:S07]  /*4790*/  IMAD R13, R10, R91, RZ ;  /* 0x0000005b0a0d7224 */ /* 0x000fce00078e02ff */
.L_x_160:
[----:B------:R-:W-:Y:S05]  /*47a0*/  BSYNC B1 ;  /* 0x0000000000017941 */ /* 0x000fea0003800000 */
.L_x_159:
[----:B---3--:R-:W-:Y:S01]  /*47b0*/  @!P2 IMAD R11, R84, R90, R13 ;  /* 0x0000005a540ba224 */ /* 0x008fe200078e020d */
[----:B------:R-:W-:Y:S04]  /*47c0*/  BSSY B1, `(.L_x_161) ;  /* 0x0000006000017945 */ /* 0x000fe80003800000 */
[----:B------:R3:W-:Y:S01]  /*47d0*/  @!P2 STG.E.U8 desc[UR36][R4.64+0x78], R11 ;  /* 0x0000780b0400a986 */ /* 0x0007e2000c101124 */
[----:B------:R-:W-:Y:S05]  /*47e0*/  @P1 BRA `(.L_x_162) ;  /* 0x00000000000c1947 */ /* 0x000fea0003800000 */
[----:B------:R-:W5:Y:S02]  /*47f0*/  LDG.E.U8 R100, desc[UR36][R2.64+0x79] ;  /* 0x0000792402647981 */ /* 0x000f64000c1e1100 */
[----:B-----5:R-:W-:-:S05]  /*4800*/  PRMT R10, R100, 0x8880, RZ ;  /* 0x00008880640a7816 */ /* 0x020fca00000000ff */
[----:B------:R-:W-:-:S07]  /*4810*/  IMAD R13, R10, R91, RZ ;  /* 0x0000005b0a0d7224 */ /* 0x000fce00078e02ff */
.L_x_162:
[----:B------:R-:W-:Y:S05]  /*4820*/  BSYNC B1 ;  /* 0x0000000000017941 */ /* 0x000fea0003800000 */
.L_x_161:
[----:B------:R-:W-:Y:S01]  /*4830*/  @!P1 IMAD R85, R85, R90, R13 ;  /* 0x0000005a55559224 */ /* 0x000fe200078e020d */
[----:B------:R-:W-:Y:S04]  /*4840*/  BSSY B1, `(.L_x_163) ;  /* 0x0000006000017945 */ /* 0x000fe80003800000 */
[----:B------:R0:W-:Y:S01]  /*4850*/  @!P1 STG.E.U8 desc[UR36][R4.64+0x79], R85 ;  /* 0x0000795504009986 */ /* 0x0001e2000c101124 */
[----:B------:R-:W-:Y:S05]  /*4860*/  @P5 BRA `(.L_x_164) ;  /* 0x00000000000c5947 */ /* 0x000fea0003800000 */
[----:B------:R-:W0:Y:S02]  /*4870*/  LDG.E.U8 R100, desc[UR36][R8.64+0x78] ;  /* 0x0000782408647981 */ /* 0x000e24000c1e1100 */
[----:B0-----:R-:W-:-:S05]  /*4880*/  PRMT R2, R100, 0x8880, RZ ;  /* 0x0000888064027816 */ /* 0x001fca00000000ff */
[----:B------:R-:W-:-:S07]  /*4890*/  IMAD R13, R2, R91, RZ ;  /* 0x0000005b020d7224 */ /* 0x000fce00078e02ff */
.L_x_164:
[----:B------:R-:W-:Y:S05]  /*48a0*/  BSYNC B1 ;  /* 0x0000000000017941 */ /* 0x000fea0003800000 */
.L_x_163:
[----:B0-----:R-:W-:Y:S01]  /*48b0*/  @!P5 IMAD R3, R86, R90, R13 ;  /* 0x0000005a5603d224 */ /* 0x001fe200078e020d */
[----:B------:R-:W-:Y:S01]  /*48c0*/  ISETP.LT.OR P0, PT, R0, 0x7a, !P0 ;  /* 0x0000007a0000780c */ /* 0x000fe20004701670 */
[----:B------:R-:W-:Y:S03]  /*48d0*/  BSSY B1, `(.L_x_165) ;  /* 0x0000006000017945 */ /* 0x000fe60003800000 */
[----:B------:R0:W-:Y:S09]  /*48e0*/  @!P5 STG.E.U8 desc[UR36][R6.64+0x78], R3 ;  /* 0x000078030600d986 */ /* 0x0001f2000c101124 */
[----:B------:R-:W-:Y:S05]  /*48f0*/  @P0 BRA `(.L_x_166) ;  /* 0x00000000000c0947 */ /* 0x000fea0003800000 */
[----:B------:R-:W5:Y:S02]  /*4900*/  LDG.E.U8 R100, desc[UR36][R8.64+0x79] ;  /* 0x0000792408647981 */ /* 0x000f64000c1e1100 */
[----:B-----5:R-:W-:-:S05]  /*4910*/  PRMT R0, R100, 0x8880, RZ ;  /* 0x0000888064007816 */ /* 0x020fca00000000ff */
[----:B------:R-:W-:-:S07]  /*4920*/  IMAD R13, R0, R91, RZ ;  /* 0x0000005b000d7224 */ /* 0x000fce00078e02ff */
.L_x_166:
[----:B------:R-:W-:Y:S05]  /*4930*/  BSYNC B1 ;  /* 0x0000000000017941 */ /* 0x000fea0003800000 */
.L_x_165:
[----:B------:R-:W-:Y:S01]  /*4940*/  IMAD R13, R87, R90, R13 ;  /* 0x0000005a570d7224 */ /* 0x000fe200078e020d */
[----:B------:R-:W-:Y:S06]  /*4950*/  @P0 BRA `(.L_x_167) ;  /* 0x0000000c00100947 */ /* 0x000fec0003800000 */
[----:B------:R0:W-:Y:S01]  /*4960*/  STG.E.U8 desc[UR36][R6.64+0x79], R13 ;  /* 0x0000790d06007986 */ /* 0x0001e2000c101124 */
[----:B------:R-:W-:Y:S05]  /*4970*/  BRA `(.L_x_167) ;  /* 0x0000000c00087947 */ /* 0x000fea0003800000 */
.L_x_38:
[C---:B------:R-:W-:Y:S02]  /*4980*/  ISETP.GE.AND P1, PT, R104.reuse, 0x1, PT ;  /* 0x000000016800780c */ /* 0x040fe40003f26270 */
[----:B------:R-:W-:Y:S02]  /*4990*/  ISETP.GE.AND P0, PT, R104, 0x9, PT ;  /* 0x000000096800780c */ /* 0x000fe40003f06270 */
[C---:B------:R-:W-:Y:S02]  /*49a0*/  ISETP.LT.OR P4, PT, R0.reuse, 0x1, !P1 ;  /* 0x000000010000780c */ /* 0x040fe40004f81670 */
[C---:B------:R-:W-:Y:S02]  /*49b0*/  ISETP.LT.OR P3, PT, R0.reuse, 0x2, !P1 ;  /* 0x000000020000780c */ /* 0x040fe40004f61670 */
[C---:B------:R-:W-:Y:S02]  /*49c0*/  ISETP.LT.OR P2, PT, R0.reuse, 0x1, !P0 ;  /* 0x000000010000780c */ /* 0x040fe40004741670 */
[----:B------:R-:W-:-:S07]  /*49d0*/  ISETP.LT.OR P5, PT, R0, 0x2, !P0 ;  /* 0x000000020000780c */ /* 0x000fce00047a1670 */
[-C--:B------:R-:W-:Y:S02]  /*49e0*/  @!P4 IMAD R3, R24, R90.reuse, RZ ;  /* 0x0000005a1803c224 */ /* 0x080fe400078e02ff */
[-C--:B------:R-:W-:Y:S02]  /*49f0*/  @!P3 IMAD R25, R25, R90.reuse, RZ ;  /* 0x0000005a1919b224 */ /* 0x080fe400078e02ff */
[-C--:B------:R-:W-:Y:S01]  /*4a00*/  @!P2 IMAD R9, R26, R90.reuse, RZ ;  /* 0x0000005a1a09a224 */ /* 0x080fe200078e02ff */
[----:B------:R0:W-:Y:S01]  /*4a10*/  @!P4 STG.E.U8 desc[UR36][R4.64], R3 ;  /* 0x000000030400c986 */ /* 0x0001e2000c101124 */
[C---:B------:R-:W-:Y:S01]  /*4a20*/  ISETP.LT.OR P4, PT, R0.reuse, 0x9, !P1 ;  /* 0x000000090000780c */ /* 0x040fe20004f81670 */
[----:B------:R-:W-:Y:S02]  /*4a30*/  @!P5 IMAD R27, R27, R90, RZ ;  /* 0x0000005a1b1bd224 */ /* 0x000fe400078e02ff */
[----:B------:R-:W-:Y:S01]  /*4a40*/  @!P3 STG.E.U8 desc[UR36][R4.64+0x1], R25 ;  /* 0x000001190400b986 */ /* 0x000fe2000c101124 */
[----:B------:R-:W-:-:S03]  /*4a50*/  ISETP.LT.OR P3, PT, R0, 0xa, !P1 ;  /* 0x0000000a0000780c */ /* 0x000fc60004f61670 */
[----:B------:R1:W-:Y:S01]  /*4a60*/  @!P2 STG.E.U8 desc[UR36][R6.64], R9 ;  /* 0x000000090600a986 */ /* 0x0003e2000c101124 */
[----:B------:R-:W-:-:S03]  /*4a70*/  ISETP.LT.OR P2, PT, R0, 0x9, !P0 ;  /* 0x000000090000780c */ /* 0x000fc60004741670 */
[----:B------:R-:W-:Y:S01]  /*4a80*/  @!P5 STG.E.U8 desc[UR36][R6.64+0x1], R27 ;  /* 0x0000011b0600d986 */ /* 0x000fe2000c101124 */
[----:B------:R-:W-:Y:S01]  /*4a90*/  ISETP.LT.OR P5, PT, R0, 0xa, !P0 ;  /* 0x0000000a0000780c */ /* 0x000fe200047a1670 */
[----:B------:R-:W-:-:S04]  /*4aa0*/  @!P4 IMAD R11, R28, R90, RZ ;  /* 0x0000005a1c0bc224 */ /* 0x000fc800078e02ff */
[-C--:B------:R-:W-:Y:S01]  /*4ab0*/  @!P3 IMAD R29, R29, R90.reuse, RZ ;  /* 0x0000005a1d1db224 */ /* 0x080fe200078e02ff */
[----:B------:R-:W-:Y:S01]  /*4ac0*/  @!P4 STG.E.U8 desc[UR36][R4.64+0x8], R11 ;  /* 0x0000080b0400c986 */ /* 0x000fe2000c101124 */
[----:B------:R-:W-:Y:S02]  /*4ad0*/  ISETP.LT.OR P4, PT, R0, 0x11, !P1 ;  /* 0x000000110000780c */ /* 0x000fe40004f81670 */
[-C--:B0-----:R-:W-:Y:S01]  /*4ae0*/  @!P2 IMAD R3, R30, R90.reuse, RZ ;  /* 0x0000005a1e03a224 */ /* 0x081fe200078e02ff */
[----:B------:R-:W-:Y:S01]  /*4af0*/  @!P3 STG.E.U8 desc[UR36][R4.64+0x9], R29 ;  /* 0x0000091d0400b986 */ /* 0x000fe2000c101124 */
[C---:B------:R-:W-:Y:S02]  /*4b00*/  ISETP.LT.OR P3, PT, R0.reuse, 0x12, !P1 ;  /* 0x000000120000780c */ /* 0x040fe40004f61670 */
[----:B------:R-:W-:Y:S01]  /*4b10*/  @!P5 IMAD R31, R31, R90, RZ ;  /* 0x0000005a1f1fd224 */ /* 0x000fe200078e02ff */
[----:B------:R0:W-:Y:S01]  /*4b20*/  @!P2 STG.E.U8 desc[UR36][R6.64+0x8], R3 ;  /* 0x000008030600a986 */ /* 0x0001e2000c101124 */
[----:B------:R-:W-:-:S03]  /*4b30*/  ISETP.LT.OR P2, PT, R0, 0x11, !P0 ;  /* 0x000000110000780c */ /* 0x000fc60004741670 */
[----:B------:R-:W-:Y:S01]  /*4b40*/  @!P5 STG.E.U8 desc[UR36][R6.64+0x9], R31 ;  /* 0x0000091f0600d986 */ /* 0x000fe2000c101124 */
[----:B------:R-:W-:Y:S01]  /*4b50*/  ISETP.LT.OR P5, PT, R0, 0x12, !P0 ;  /* 0x000000120000780c */ /* 0x000fe200047a1670 */
[----:B-1----:R-:W-:-:S04]  /*4b60*/  @!P4 IMAD R9, R32, R90, RZ ;  /* 0x0000005a2009c224 */ /* 0x002fc800078e02ff */
        /* <DEDUP_REMOVED lines=109> */
[----:B------:R1:W-:Y:S01]  /*5240*/  @!P4 STG.E.U8 desc[UR36][R4.64+0x58], R11 ;  /* 0x0000580b0400c986 */ /* 0x0003e2000c101124 */
        /* <DEDUP_REMOVED lines=13> */
[-C--:B-1----:R-:W-:Y:S01]  /*5320*/  @!P2 IMAD R11, R74, R90.reuse, RZ ;  /* 0x0000005a4a0ba224 */ /* 0x082fe200078e02ff */
[----:B------:R-:W-:Y:S01]  /*5330*/  @!P3 STG.E.U8 desc[UR36][R4.64+0x61], R73 ;  /* 0x000061490400b986 */ /* 0x000fe2000c101124 */
[C---:B------:R-:W-:Y:S02]  /*5340*/  ISETP.LT.OR P3, PT, R0.reuse, 0x6a, !P1 ;  /* 0x0000006a0000780c */ /* 0x040fe40004f61670 */
[----:B------:R-:W-:Y:S01]  /*5350*/  @!P5 IMAD R75, R75, R90, RZ ;  /* 0x0000005a4b4bd224 */ /* 0x000fe200078e02ff */
[----:B------:R1:W-:Y:S01]  /*5360*/  @!P2 STG.E.U8 desc[UR36][R6.64+0x60], R11 ;  /* 0x0000600b0600a986 */ /* 0x0003e2000c101124 */
[----:B------:R-:W-:-:S03]  /*5370*/  ISETP.LT.OR P2, PT, R0, 0x69, !P0 ;  /* 0x000000690000780c */ /* 0x000fc60004741670 */
[----:B------:R-:W-:Y:S01]  /*5380*/  @!P5 STG.E.U8 desc[UR36][R6.64+0x61], R75 ;  /* 0x0000614b0600d986 */ /* 0x000fe2000c101124 */
[----:B------:R-:W-:Y:S01]  /*5390*/  ISETP.LT.OR P5, PT, R0, 0x6a, !P0 ;  /* 0x0000006a0000780c */ /* 0x000fe200047a1670 */
[----:B0-----:R-:W-:-:S04]  /*53a0*/  @!P4 IMAD R3, R76, R90, RZ ;  /* 0x0000005a4c03c224 */ /* 0x001fc800078e02ff */
[-C--:B------:R-:W-:Y:S01]  /*53b0*/  @!P3 IMAD R77, R77, R90.reuse, RZ ;  /* 0x0000005a4d4db224 */ /* 0x080fe200078e02ff */
[----:B------:R0:W-:Y:S01]  /*53c0*/  @!P4 STG.E.U8 desc[UR36][R4.64+0x68], R3 ;  /* 0x000068030400c986 */ /* 0x0001e2000c101124 */
[----:B------:R-:W-:Y:S02]  /*53d0*/  ISETP.LT.OR P4, PT, R0, 0x72, !P1 ;  /* 0x000000720000780c */ /* 0x000fe40004f81670 */
[-C--:B--2---:R-:W-:Y:S01]  /*53e0*/  @!P2 IMAD R9, R78, R90.reuse, RZ ;  /* 0x0000005a4e09a224 */ /* 0x084fe200078e02ff */
[----:B------:R-:W-:Y:S01]  /*53f0*/  @!P3 STG.E.U8 desc[UR36][R4.64+0x69], R77 ;  /* 0x0000694d0400b986 */ /* 0x000fe2000c101124 */
[C---:B------:R-:W-:Y:S02]  /*5400*/  ISETP.LT.OR P3, PT, R0.reuse, 0x71, !P1 ;  /* 0x000000710000780c */ /* 0x040fe40004f61670 */
[----:B------:R-:W-:Y:S01]  /*5410*/  @!P5 IMAD R79, R79, R90, RZ ;  /* 0x0000005a4f4fd224 */ /* 0x000fe200078e02ff */
[----:B------:R-:W-:Y:S01]  /*5420*/  @!P2 STG.E.U8 desc[UR36][R6.64+0x68], R9 ;  /* 0x000068090600a986 */ /* 0x000fe2000c101124 */
[----:B------:R-:W-:-:S03]  /*5430*/  ISETP.LT.OR P2, PT, R0, 0x71, !P0 ;  /* 0x000000710000780c */ /* 0x000fc60004741670 */
[----:B------:R-:W-:Y:S01]  /*5440*/  @!P5 STG.E.U8 desc[UR36][R6.64+0x69], R79 ;  /* 0x0000694f0600d986 */ /* 0x000fe2000c101124 */
[----:B------:R-:W-:Y:S01]  /*5450*/  ISETP.LT.OR P5, PT, R0, 0x79, !P0 ;  /* 0x000000790000780c */ /* 0x000fe200047a1670 */
[----:B------:R-:W-:-:S04]  /*5460*/  @!P4 IMAD R81, R81, R90, RZ ;  /* 0x0000005a5151c224 */ /* 0x000fc800078e02ff */
[-C--:B-1----:R-:W-:Y:S01]  /*5470*/  @!P3 IMAD R11, R80, R90.reuse, RZ ;  /* 0x0000005a500bb224 */ /* 0x082fe200078e02ff */
[----:B------:R-:W-:Y:S01]  /*5480*/  @!P4 STG.E.U8 desc[UR36][R4.64+0x71], R81 ;  /* 0x000071510400c986 */ /* 0x000fe2000c101124 */
[C---:B------:R-:W-:Y:S02]  /*5490*/  ISETP.LT.OR P4, PT, R0.reuse, 0x72, !P0 ;  /* 0x000000720000780c */ /* 0x040fe40004781670 */
[C---:B------:R-:W-:Y:S01]  /*54a0*/  ISETP.LT.OR P0, PT, R0.reuse, 0x7a, !P0 ;  /* 0x0000007a0000780c */ /* 0x040fe20004701670 */
[----:B------:R1:W-:Y:S01]  /*54b0*/  @!P3 STG.E.U8 desc[UR36][R4.64+0x70], R11 ;  /* 0x0000700b0400b986 */ /* 0x0003e2000c101124 */
[----:B------:R-:W-:Y:S01]  /*54c0*/  ISETP.LT.OR P3, PT, R0, 0x79, !P1 ;  /* 0x000000790000780c */ /* 0x000fe20004f61670 */
[----:B0-----:R-:W-:Y:S01]  /*54d0*/  @!P2 IMAD R3, R82, R90, RZ ;  /* 0x0000005a5203a224 */ /* 0x001fe200078e02ff */
[----:B------:R-:W-:-:S04]  /*54e0*/  ISETP.LT.OR P1, PT, R0, 0x7a, !P1 ;  /* 0x0000007a0000780c */ /* 0x000fc80004f21670 */
[----:B------:R0:W-:Y:S03]  /*54f0*/  @!P2 STG.E.U8 desc[UR36][R6.64+0x70], R3 ;  /* 0x000070030600a986 */ /* 0x0001e6000c101124 */
[-C--:B------:R-:W-:Y:S02]  /*5500*/  @!P4 IMAD R83, R83, R90.reuse, RZ ;  /* 0x0000005a5353c224 */ /* 0x080fe400078e02ff */
[-C--:B-1----:R-:W-:Y:S02]  /*5510*/  @!P5 IMAD R11, R86, R90.reuse, RZ ;  /* 0x0000005a560bd224 */ /* 0x082fe400078e02ff */
[-C--:B------:R-:W-:Y:S01]  /*5520*/  @!P3 IMAD R9, R84, R90.reuse, RZ ;  /* 0x0000005a5409b224 */ /* 0x080fe200078e02ff */
[----:B------:R0:W-:Y:S01]  /*5530*/  @!P4 STG.E.U8 desc[UR36][R6.64+0x71], R83 ;  /* 0x000071530600c986 */ /* 0x0001e2000c101124 */
[-C--:B------:R-:W-:Y:S02]  /*5540*/  @!P1 IMAD R85, R85, R90.reuse, RZ ;  /* 0x0000005a55559224 */ /* 0x080fe400078e02ff */
[----:B------:R-:W-:Y:S01]  /*5550*/  @!P0 IMAD R87, R87, R90, RZ ;  /* 0x0000005a57578224 */ /* 0x000fe200078e02ff */
[----:B------:R0:W-:Y:S04]  /*5560*/  @!P3 STG.E.U8 desc[UR36][R4.64+0x78], R9 ;  /* 0x000078090400b986 */ /* 0x0001e8000c101124 */
[----:B------:R0:W-:Y:S04]  /*5570*/  @!P1 STG.E.U8 desc[UR36][R4.64+0x79], R85 ;  /* 0x0000795504009986 */ /* 0x0001e8000c101124 */
[----:B------:R0:W-:Y:S04]  /*5580*/  @!P5 STG.E.U8 desc[UR36][R6.64+0x78], R11 ;  /* 0x0000780b0600d986 */ /* 0x0001e8000c101124 */
[----:B------:R0:W-:Y:S02]  /*5590*/  @!P0 STG.E.U8 desc[UR36][R6.64+0x79], R87 ;  /* 0x0000795706008986 */ /* 0x0001e4000c101124 */
.L_x_167:
[----:B------:R-:W-:Y:S05]  /*55a0*/  BSYNC B0 ;  /* 0x0000000000007941 */ /* 0x000fea0003800000 */
.L_x_37:
[----:B0-----:R-:W2:Y:S01]  /*55b0*/  LDL.64 R2, [R1] ;  /* 0x0000000001027983 */ /* 0x001ea20000100a00 */
[----:B------:R-:W-:Y:S01]  /*55c0*/  ULDC.64 UR4, c[0x0][0x650] ;  /* 0x0001940000047ab9 */ /* 0x000fe20000000a00 */
[----:B------:R0:W-:Y:S01]  /*55d0*/  SYNCS.ARRIVE.TRANS64.A1T0 RZ, [R98+UR47], RZ ;  /* 0x000000ff62ff79a7 */ /* 0x0001e2000810002f */
[----:B------:R-:W-:Y:S01]  /*55e0*/  PRMT R0, RZ, 0x7610, R0 ;  /* 0x00007610ff007816 */ /* 0x000fe20000000000 */
[----:B------:R-:W-:Y:S02]  /*55f0*/  IMAD.MOV.U32 R19, RZ, RZ, -0x1 ;  /* 0xffffffffff137424 */ /* 0x000fe400078e00ff */
[----:B------:R-:W-:Y:S01]  /*5600*/  IMAD.MOV.U32 R22, RZ, RZ, -0x1 ;  /* 0xffffffffff167424 */ /* 0x000fe200078e00ff */
[----:B--2---:R-:W-:-:S04]  /*5610*/  LEA R18, P0, R2, R18, 0x1 ;  /* 0x0000001202127211 */ /* 0x004fc800078008ff */
[----:B------:R-:W-:Y:S01]  /*5620*/  LEA.HI.X R17, R2, R17, R23, 0x1, P0 ;  /* 0x0000001102117211 */ /* 0x000fe200000f0c17 */
[----:B------:R-:W-:Y:S01]  /*5630*/  IMAD.MOV.U32 R2, RZ, RZ, -0x1 ;  /* 0xffffffffff027424 */ /* 0x000fe200078e00ff */
[----:B------:R-:W-:-:S04]  /*5640*/  ISETP.GE.U32.AND P0, PT, R18, UR4, PT ;  /* 0x0000000412007c0c */ /* 0x000fc8000bf06070 */
[----:B------:R-:W-:-:S13]  /*5650*/  ISETP.GE.U32.AND.EX P0, PT, R17, UR5, PT, P0 ;  /* 0x0000000511007c0c */ /* 0x000fda000bf06100 */
[----:B0-----:R-:W-:Y:S05]  /*5660*/  @P0 BRA `(.L_x_168) ;  /* 0x0000000400700947 */ /* 0x001fea0003800000 */
[----:B------:R-:W0:Y:S01]  /*5670*/  S2R R10, SR_CTAID.X ;  /* 0x00000000000a7919 */ /* 0x000e220000002500 */
[----:B------:R-:W2:Y:S01]  /*5680*/  LDC.64 R8, c[0x0][0x628] ;  /* 0x00018a00ff087b82 */ /* 0x000ea20000000a00 */
[----:B------:R-:W-:Y:S01]  /*5690*/  ULDC UR4, c[0x0][0x150] ;  /* 0x0000540000047ab9 */ /* 0x000fe20000000800 */
[----:B----4-:R-:W-:Y:S01]  /*56a0*/  IMAD.MOV.U32 R6, RZ, RZ, R18 ;  /* 0x000000ffff067224 */ /* 0x010fe200078e0012 */
[----:B------:R-:W4:Y:S01]  /*56b0*/  S2R R20, SR_CTAID.Y ;  /* 0x0000000000147919 */ /* 0x000f220000002600 */
[----:B------:R-:W-:-:S04]  /*56c0*/  IMAD.MOV.U32 R7, RZ, RZ, R17 ;  /* 0x000000ffff077224 */ /* 0x000fc800078e0011 */
[----:B-1----:R-:W1:Y:S08]  /*56d0*/  LDC R15, c[0x0][0x144] ;  /* 0x00005100ff0f7b82 */ /* 0x002e700000000800 */
[----:B------:R-:W1:Y:S08]  /*56e0*/  LDC R0, c[0x0][0x630] ;  /* 0x00018c00ff007b82 */ /* 0x000e700000000800 */
[----:B------:R-:W1:Y:S01]  /*56f0*/  LDC.64 R12, c[0x0][0x620] ;  /* 0x00018800ff0c7b82 */ /* 0x000e620000000a00 */
[----:B--2---:R-:W-:-:S04]  /*5700*/  ISETP.NE.U32.AND P0, PT, R8, RZ, PT ;  /* 0x000000ff0800720c */ /* 0x004fc80003f05070 */
[----:B------:R-:W-:Y:S02]  /*5710*/  ISETP.NE.AND.EX P0, PT, R9, RZ, PT, P0 ;  /* 0x000000ff0900720c */ /* 0x000fe40003f05300 */
[----:B0-----:R-:W-:-:S05]  /*5720*/  I2FP.F32.U32 R2, R10 ;  /* 0x0000000a00027245 */ /* 0x001fca0000201000 */
[----:B------:R-:W-:-:S04]  /*5730*/  FMUL R2, R2, UR4 ;  /* 0x0000000402027c20 */ /* 0x000fc80008400000 */
[----:B------:R0:W2:Y:S02]  /*5740*/  F2I.U32.TRUNC.NTZ R14, R2 ;  /* 0x00000002000e7305 */ /* 0x0000a4000020f000 */
[----:B----4-:R-:W-:Y:S05]  /*5750*/  @!P0 BRA `(.L_x_169) ;  /* 0x0000000000288947 */ /* 0x010fea0003800000 */
[----:B------:R-:W4:Y:S02]  /*5760*/  LDC R3, c[0x0][0x634] ;  /* 0x00018d00ff037b82 */ /* 0x000f240000000800 */
[----:B----4-:R-:W-:-:S05]  /*5770*/  IADD3 R7, P0, R18, R3, RZ ;  /* 0x0000000312077210 */ /* 0x010fca0007f1e0ff */
[----:B---3--:R-:W-:-:S04]  /*5780*/  IMAD.X R11, RZ, RZ, R17, P0 ;  /* 0x000000ffff0b7224 */ /* 0x008fc800000e0611 */
[----:B0-----:R-:W-:-:S04]  /*5790*/  IMAD.WIDE.U32 R2, R11, R8, RZ ;  /* 0x000000080b027225 */ /* 0x001fc800078e00ff */
[----:B------:R-:W-:-:S04]  /*57a0*/  IMAD.WIDE.U32 R4, P0, R7, R9, R2 ;  /* 0x0000000907047225 */ /* 0x000fc80007800002 */
[----:B------:R-:W-:-:S04]  /*57b0*/  IMAD.WIDE.U32 R2, R7, R8, RZ ;  /* 0x0000000807027225 */ /* 0x000fc800078e00ff */
[----:B------:R-:W-:Y:S01]  /*57c0*/  IMAD.X R7, RZ, RZ, RZ, P0 ;  /* 0x000000ffff077224 */ /* 0x000fe200000e06ff */
[----:B------:R-:W-:Y:S01]  /*57d0*/  IADD3 RZ, P0, R3, R4, RZ ;  /* 0x0000000403ff7210 */ /* 0x000fe20007f1e0ff */
[----:B------:R-:W-:-:S04]  /*57e0*/  IMAD.MOV.U32 R6, RZ, RZ, R5 ;  /* 0x000000ffff067224 */ /* 0x000fc800078e0005 */
[----:B------:R-:W-:-:S08]  /*57f0*/  IMAD.WIDE.U32.X R6, R11, R9, R6, P0 ;  /* 0x000000090b067225 */ /* 0x000fd000000e0406 */
.L_x_169:
[----:B------:R-:W4:Y:S01]  /*5800*/  LDC.64 R26, c[0x0][0x640] ;  /* 0x00019000ff1a7b82 */ /* 0x000f220000000a00 */
[-C--:B-1-3--:R-:W-:Y:S01]  /*5810*/  SHF.R.U64 R11, R6, R0.reuse, R7 ;  /* 0x00000000060b7219 */ /* 0x08afe20000001207 */
[----:B------:R-:W-:Y:S01]  /*5820*/  IMAD.MOV.U32 R19, RZ, RZ, R17 ;  /* 0x000000ffff137224 */ /* 0x000fe200078e0011 */
[----:B------:R-:W-:Y:S01]  /*5830*/  SHF.R.U32.HI R0, RZ, R0, R7 ;  /* 0x00000000ff007219 */ /* 0x000fe20000011607 */
[----:B--2---:R-:W-:Y:S01]  /*5840*/  IMAD.MOV R14, RZ, RZ, -R14 ;  /* 0x000000ffff0e7224 */ /* 0x004fe200078e0a0e */
[----:B------:R-:W-:Y:S01]  /*5850*/  IADD3 R5, P0, RZ, -R11, RZ ;  /* 0x8000000bff057210 */ /* 0x000fe20007f1e0ff */
[----:B------:R-:W-:Y:S01]  /*5860*/  ULDC UR4, c[0x0][0x154] ;  /* 0x0000550000047ab9 */ /* 0x000fe20000000800 */
[----:B------:R-:W-:Y:S01]  /*5870*/  IMAD.MOV.U32 R7, RZ, RZ, 0x1 ;  /* 0x00000001ff077424 */ /* 0x000fe200078e00ff */
[----:B------:R-:W1:Y:S01]  /*5880*/  LDC R4, c[0x0][0x618] ;  /* 0x00018600ff047b82 */ /* 0x000e620000000800 */
[----:B------:R-:W-:Y:S02]  /*5890*/  IMAD R22, R15, R14, R10 ;  /* 0x0000000e0f167224 */ /* 0x000fe400078e020a */
[----:B------:R-:W-:-:S04]  /*58a0*/  IMAD.X R3, RZ, RZ, ~R0, P0 ;  /* 0x000000ffff037224 */ /* 0x000fc800000e0e00 */
[-C--:B------:R-:W-:Y:S01]  /*58b0*/  IMAD R0, R3, R12.reuse, RZ ;  /* 0x0000000c03007224 */ /* 0x080fe200078e02ff */
[----:B------:R-:W2:Y:S01]  /*58c0*/  LDC R6, c[0x0][0x608] ;  /* 0x00018200ff067b82 */ /* 0x000ea20000000800 */
[----:B0-----:R-:W-:-:S04]  /*58d0*/  IMAD.WIDE.U32 R2, R5, R12, R18 ;  /* 0x0000000c05027225 */ /* 0x001fc800078e0012 */
[----:B------:R-:W-:Y:S01]  /*58e0*/  IMAD R5, R5, R13, R0 ;  /* 0x0000000d05057224 */ /* 0x000fe200078e0200 */
[----:B------:R-:W-:Y:S02]  /*58f0*/  I2FP.F32.U32 R0, R20 ;  /* 0x0000001400007245 */ /* 0x000fe40000201000 */
[----:B------:R-:W0:Y:S01]  /*5900*/  LDC R24, c[0x0][0x658] ;  /* 0x00019600ff187b82 */ /* 0x000e220000000800 */
[----:B------:R-:W-:Y:S01]  /*5910*/  IMAD.IADD R3, R3, 0x1, R5 ;  /* 0x0000000103037824 */ /* 0x000fe200078e0205 */
[----:B----4-:R-:W-:Y:S01]  /*5920*/  ISETP.NE.U32.AND P0, PT, R26, RZ, PT ;  /* 0x000000ff1a00720c */ /* 0x010fe20003f05070 */
[----:B------:R-:W-:Y:S01]  /*5930*/  FMUL R0, R0, UR4 ;  /* 0x0000000400007c20 */ /* 0x000fe20008400000 */
[----:B------:R-:W-:Y:S02]  /*5940*/  IMAD.MOV.U32 R5, RZ, RZ, -0x1 ;  /* 0xffffffffff057424 */ /* 0x000fe400078e00ff */
[----:B------:R-:W-:Y:S01]  /*5950*/  ISETP.NE.AND.EX P0, PT, R27, RZ, PT, P0 ;  /* 0x000000ff1b00720c */ /* 0x000fe20003f05300 */
[----:B------:R3:W4:Y:S01]  /*5960*/  F2I.U32.TRUNC.NTZ R12, R0 ;  /* 0x00000000000c7305 */ /* 0x000722000020f000 */
[----:B------:R-:W3:Y:S01]  /*5970*/  LDC R15, c[0x0][0x148] ;  /* 0x00005200ff0f7b82 */ /* 0x000ee20000000800 */
[----:B-1----:R-:W-:-:S02]  /*5980*/  SHF.R.U64 R10, R2, R4, R3 ;  /* 0x00000004020a7219 */ /* 0x002fc40000001203 */
[----:B------:R-:W-:-:S05]  /*5990*/  SHF.R.U32.HI R3, RZ, R4, R3 ;  /* 0x00000004ff037219 */ /* 0x000fca0000011603 */
[----:B------:R-:W1:Y:S01]  /*59a0*/  LDC R14, c[0x0][0x600] ;  /* 0x00018000ff0e7b82 */ /* 0x000e620000000800 */
[-CC-:B--2---:R-:W-:Y:S02]  /*59b0*/  SHF.R.U64 R8, R10, R6.reuse, R3.reuse ;  /* 0x000000060a087219 */ /* 0x184fe40000001203 */
[----:B------:R-:W-:-:S05]  /*59c0*/  SHF.R.U32.HI R3, RZ, R6, R3 ;  /* 0x00000006ff037219 */ /* 0x000fca0000011603 */
[----:B------:R-:W2:Y:S01]  /*59d0*/  LDC R21, c[0x0][0x648] ;  /* 0x00019200ff157b82 */ /* 0x000ea20000000800 */
[-CC-:B0-----:R-:W-:Y:S02]  /*59e0*/  SHF.R.U64 R13, R8, R24.reuse, R3.reuse ;  /* 0x00000018080d7219 */ /* 0x181fe40000001203 */
[-C--:B------:R-:W-:Y:S02]  /*59f0*/  SHF.L.U32 R5, R5, R24.reuse, RZ ;  /* 0x0000001805057219 */ /* 0x080fe400000006ff */
[-C--:B------:R-:W-:Y:S01]  /*5a00*/  SHF.R.U32.HI R3, RZ, R24.reuse, R3 ;  /* 0x00000018ff037219 */ /* 0x080fe20000011603 */
[----:B------:R-:W-:Y:S01]  /*5a10*/  IMAD.MOV.U32 R2, RZ, RZ, R13 ;  /* 0x000000ffff027224 */ /* 0x000fe200078e000d */
[----:B------:R-:W-:Y:S01]  /*5a20*/  SHF.L.U32 R24, R7, R24, RZ ;  /* 0x0000001807187219 */ /* 0x000fe200000006ff */
[----:B------:R-:W0:Y:S01]  /*5a30*/  LDC R25, c[0x0][0x638] ;  /* 0x00018e00ff197b82 */ /* 0x000e220000000800 */
[----:B------:R-:W-:-:S07]  /*5a40*/  LOP3.LUT R19, RZ, R5, RZ, 0x33, !PT ;  /* 0x00000005ff137212 */ /* 0x000fce00078e33ff */
[----:B------:R-:W0:Y:S01]  /*5a50*/  LDC R28, c[0x0][0x610] ;  /* 0x00018400ff1c7b82 */ /* 0x000e220000000800 */
[----:B----4-:R-:W-:Y:S05]  /*5a60*/  @!P0 BRA `(.L_x_170) ;  /* 0x0000000000288947 */ /* 0x010fea0003800000 */
[----:B---3--:R-:W3:Y:S02]  /*5a70*/  LDC R0, c[0x0][0x64c] ;  /* 0x00019300ff007b82 */ /* 0x008ee40000000800 */
[----:B---3--:R-:W-:-:S05]  /*5a80*/  IADD3 R7, P0, R13, R0, RZ ;  /* 0x000000000d077210 */ /* 0x008fca0007f1e0ff */
        /* <DEDUP_REMOVED lines=8> */
.L_x_170:
[----:B------:R-:W4:Y:S01]  /*5b10*/  LDC R4, c[0x0][0x65c] ;  /* 0x00019700ff047b82 */ /* 0x000f220000000800 */
[----:B--23--:R-:W-:Y:S01]  /*5b20*/  SHF.R.U64 R0, R2, R21, R3 ;  /* 0x0000001502007219 */ /* 0x00cfe20000001203 */
[----:B-1----:R-:W-:Y:S01]  /*5b30*/  VIADD R3, R14, 0xffffffff ;  /* 0xffffffff0e037836 */ /* 0x002fe20000000000 */
[----:B------:R-:W-:Y:S01]  /*5b40*/  LOP3.LUT R19, R8, R19, RZ, 0xc0, !PT ;  /* 0x0000001308137212 */ /* 0x000fe200078ec0ff */
[----:B------:R-:W-:Y:S02]  /*5b50*/  IMAD.MOV R12, RZ, RZ, -R12 ;  /* 0x000000ffff0c7224 */ /* 0x000fe400078e0a0c */
[----:B------:R-:W-:Y:S01]  /*5b60*/  IMAD.MOV R2, RZ, RZ, -R0 ;  /* 0x000000ffff027224 */ /* 0x000fe200078e0a00 */
[----:B------:R-:W-:Y:S01]  /*5b70*/  LOP3.LUT R3, R10, R3, RZ, 0xc0, !PT ;  /* 0x000000030a037212 */ /* 0x000fe200078ec0ff */
[----:B------:R-:W-:Y:S02]  /*5b80*/  IMAD R19, R24, R0, R19 ;  /* 0x0000000018137224 */ /* 0x000fe400078e0213 */
[----:B0-----:R-:W-:-:S04]  /*5b90*/  IMAD R0, R2, R25, R13 ;  /* 0x0000001902007224 */ /* 0x001fc800078e020d */
[----:B------:R-:W-:Y:S01]  /*5ba0*/  IMAD R2, R0, R14, R3 ;  /* 0x0000000e00027224 */ /* 0x000fe200078e0203 */
[----:B----4-:R-:W-:Y:S01]  /*5bb0*/  ISETP.NE.AND P0, PT, R4, 0x1, PT ;  /* 0x000000010400780c */ /* 0x010fe20003f05270 */
[----:B------:R-:W-:-:S05]  /*5bc0*/  IMAD.MOV.U32 R4, RZ, RZ, 0x1 ;  /* 0x00000001ff047424 */ /* 0x000fca00078e00ff */
[----:B------:R-:W-:-:S07]  /*5bd0*/  PRMT R0, R4, 0x7610, R0 ;  /* 0x0000761004007816 */ /* 0x000fce0000000000 */
[----:B------:R-:W-:-:S04]  /*5be0*/  @P0 IMAD R22, R15, R12, R20 ;  /* 0x0000000c0f160224 */ /* 0x000fc800078e0214 */
[----:B------:R-:W-:-:S05]  /*5bf0*/  IMAD R19, R19, R28, R22 ;  /* 0x0000001c13137224 */ /* 0x000fca00078e0216 */
[----:B------:R-:W-:Y:S02]  /*5c00*/  SEL R22, R2, R19, !P0 ;  /* 0x0000001302167207 */ /* 0x000fe40004000000 */
[----:B------:R-:W-:Y:S01]  /*5c10*/  SEL R19, R19, R2, !P0 ;  /* 0x0000000213137207 */ /* 0x000fe20004000000 */
[----:B------:R-:W-:-:S07]  /*5c20*/  IMAD.MOV.U32 R2, RZ, RZ, R11 ;  /* 0x000000ffff027224 */ /* 0x000fce00078e000b */
.L_x_168:
[----:B------:R-:W-:Y:S02]  /*5c30*/  LOP3.LUT P0, RZ, R0, 0xff, RZ, 0xc0, !PT ;  /* 0x000000ff00ff7812 */ /* 0x000fe4000780c0ff */
[----:B------:R-:W-:-:S11]  /*5c40*/  LOP3.LUT R101, R101, 0x1, RZ, 0x3c, !PT ;  /* 0x0000000165657812 */ /* 0x000fd600078e3cff */
[----:B------:R-:W-:Y:S05]  /*5c50*/  @P0 BRA `(.L_x_171) ;  /* 0xffffffbc002c0947 */ /* 0x000fea000383ffff */
[----:B------:R-:W-:Y:S05]  /*5c60*/  EXIT ;  /* 0x000000000000794d */ /* 0x000fea0003800000 */
.L_x_18:
[----:B------:R-:W-:-:S08]  /*5c70*/  ISETP.NE.AND P0, PT, R5, RZ, PT ;  /* 0x000000ff0500720c */ /* 0x000fd00003f05270 */
[----:B0-----:R-:W0:-:S00]  /*5c80*/  USETMAXREG.DEALLOC.CTAPOOL 0x28 ;  /* 0x00000028000079c8 */ /* 0x001e0000080e0500 */
[----:B------:R-:W-:Y:S05]  /*5c90*/  @P0 EXIT ;  /* 0x000000000000094d */ /* 0x000fea0003800000 */
[----:B0-----:R-:W-:Y:S01]  /*5ca0*/  LOP3.LUT P0, RZ, R8, 0xff, RZ, 0xc0, !PT ;  /* 0x000000ff08ff7812 */ /* 0x001fe2000780c0ff */
[----:B------:R-:W-:Y:S02]  /*5cb0*/  IMAD.MOV.U32 R0, RZ, RZ, 0x1 ;  /* 0x00000001ff007424 */ /* 0x000fe400078e00ff */
[----:B------:R-:W-:-:S10]  /*5cc0*/  IMAD.MOV.U32 R8, RZ, RZ, RZ ;  /* 0x000000ffff087224 */ /* 0x000fd400078e00ff */
[----:B------:R-:W-:Y:S05]  /*5cd0*/  @!P0 BRA `(.L_x_172) ;  /* 0x0000000c00408947 */ /* 0x000fea0003800000 */
[----:B------:R-:W0:Y:S01]  /*5ce0*/  S2R R10, SR_CgaCtaId ;  /* 0x00000000000a7919 */ /* 0x000e220000008800 */
[----:B------:R-:W-:Y:S01]  /*5cf0*/  LOP3.LUT P0, RZ, R4, 0x1f, RZ, 0xc0, !PT ;  /* 0x0000001f04ff7812 */ /* 0x000fe2000780c0ff */
[----:B------:R-:W-:Y:S01]  /*5d00*/  ULDC UR5, c[0x0][0x658] ;  /* 0x0001960000057ab9 */ /* 0x000fe20000000800 */
[C---:B------:R-:W-:Y:S01]  /*5d10*/  ISETP.NE.AND P2, PT, R3.reuse, RZ, PT ;  /* 0x000000ff0300720c */ /* 0x040fe20003f45270 */
[----:B------:R-:W-:Y:S01]  /*5d20*/  UMOV UR6, 0xffffffff ;  /* 0xffffffff00067882 */ /* 0x000fe20000000000 */
[----:B------:R-:W-:Y:S01]  /*5d30*/  ISETP.NE.OR P0, PT, R3, RZ, !P0 ;  /* 0x000000ff0300720c */ /* 0x000fe20004705670 */
[----:B------:R-:W-:Y:S01]  /*5d40*/  BSSY B0, `(.L_x_172) ;  /* 0x00000c9000007945 */ /* 0x000fe20003800000 */
[----:B------:R-:W-:Y:S01]  /*5d50*/  USHF.L.U32 UR6, UR6, UR5, URZ ;  /* 0x0000000506067299 */ /* 0x000fe2000800063f */
[----:B------:R-:W-:Y:S01]  /*5d60*/  IMAD.MOV.U32 R9, RZ, RZ, 0x1 ;  /* 0x00000001ff097424 */ /* 0x000fe200078e00ff */
[----:B------:R-:W-:Y:S01]  /*5d70*/  LOP3.LUT R6, R16, 0x2, RZ, 0xfc, !PT ;  /* 0x0000000210067812 */ /* 0x000fe200078efcff */
[----:B------:R-:W-:Y:S01]  /*5d80*/  IMAD.MOV.U32 R0, RZ, RZ, 0x1 ;  /* 0x00000001ff007424 */ /* 0x000fe200078e00ff */
[----:B------:R-:W-:Y:S01]  /*5d90*/  ULDC UR4, c[0x0][0x600] ;  /* 0x0001800000047ab9 */ /* 0x000fe20000000800 */
[----:B------:R-:W-:Y:S01]  /*5da0*/  IMAD.MOV.U32 R8, RZ, RZ, RZ ;  /* 0x000000ffff087224 */ /* 0x000fe200078e00ff */
[----:B------:R-:W-:Y:S01]  /*5db0*/  UMOV UR7, 0x1 ;  /* 0x0000000100077882 */ /* 0x000fe20000000000 */
[----:B------:R-:W-:-:S02]  /*5dc0*/  UIADD3 UR19, UR40, 0x1, URZ ;  /* 0x0000000128137890 */ /* 0x000fc4000fffe03f */
[----:B------:R-:W-:Y:S02]  /*5dd0*/  UIADD3 UR15, UR4, -0x1, URZ ;  /* 0xffffffff040f7890 */ /* 0x000fe4000fffe03f */
[----:B------:R-:W-:Y:S02]  /*5de0*/  USHF.L.U32 UR17, UR7, UR5, URZ ;  /* 0x0000000507117299 */ /* 0x000fe4000800063f */
[----:B------:R-:W-:Y:S01]  /*5df0*/  ULOP3.LUT UR16, URZ, UR6, URZ, 0x33, !UPT ;  /* 0x000000063f107292 */ /* 0x000fe2000f8e333f */
[----:B------:R-:W-:Y:S01]  /*5e00*/  ULDC.64 UR20, c[0x0][0x198] ;  /* 0x0000660000147ab9 */ /* 0x000fe20000000a00 */
[C---:B0-----:R-:W-:Y:S02]  /*5e10*/  IMAD.SHL.U32 R3, R10.reuse, 0x800, RZ ;  /* 0x000008000a037824 */ /* 0x041fe400078e00ff */
[----:B------:R-:W-:-:S03]  /*5e20*/  IMAD.SHL.U32 R10, R10, 0x20, RZ ;  /* 0x000000200a0a7824 */ /* 0x000fc600078e00ff */
[----:B------:R-:W-:Y:S02]  /*5e30*/  LOP3.LUT R3, R3, 0x1800, RZ, 0xc0, !PT ;  /* 0x0000180003037812 */ /* 0x000fe400078ec0ff */
[----:B------:R-:W-:Y:S02]  /*5e40*/  LOP3.LUT R10, R10, 0x60, RZ, 0xc0, !PT ;  /* 0x000000600a0a7812 */ /* 0x000fe400078ec0ff */
[----:B------:R-:W-:-:S07]  /*5e50*/  LOP3.LUT R7, R3, 0x12200, RZ, 0xfc, !PT ;  /* 0x0001220003077812 */ /* 0x000fce00078efcff */
.L_x_184:
[----:B------:R-:W-:-:S03]  /*5e60*/  UMOV UR4, 0xffffffff ;  /* 0xffffffff00047882 */ /* 0x000fc60000000000 */
[----:B------:R-:W-:Y:S05]  /*5e70*/  BRA.DIV UR4, `(.L_x_173) ;  /* 0x0000001604e47947 */ /* 0x000fea000b800000 */
[----:B------:R-:W-:-:S13]  /*5e80*/  ELECT P6, URZ, PT ;  /* 0x00000000003f782f */ /* 0x000fda00038c0000 */
.L_x_211:
[----:B------:R-:W0:Y:S01]  /*5e90*/  LDC R3, c[0x0][0x28c] ;  /* 0x0000a300ff037b82 */ /* 0x000e220000000800 */
[----:B------:R-:W-:Y:S01]  /*5ea0*/  BSSY B1, `(.L_x_174) ;  /* 0x0000039000017945 */ /* 0x000fe20003800000 */
[----:B0-----:R-:W-:-:S13]  /*5eb0*/  ISETP.LT.OR P6, PT, R3, 0x1, !P6 ;  /* 0x000000010300780c */ /* 0x001fda00077c1670 */
[----:B------:R-:W-:Y:S05]  /*5ec0*/  @P6 BRA `(.L_x_175) ;  /* 0x0000000000d86947 */ /* 0x000fea0003800000 */
[----:B------:R-:W-:Y:S02]  /*5ed0*/  IMAD.SHL.U32 R19, R19, 0x40, RZ ;  /* 0x0000004013137824 */ /* 0x000fe400078e00ff */
[----:B------:R-:W-:Y:S02]  /*5ee0*/  IMAD R22, R22, 0x80, R10 ;  /* 0x0000008016167824 */ /* 0x000fe400078e020a */
[----:B------:R-:W-:Y:S02]  /*5ef0*/  IMAD.MOV.U32 R14, RZ, RZ, RZ ;  /* 0x000000ffff0e7224 */ /* 0x000fe400078e00ff */
[----:B------:R-:W-:Y:S02]  /*5f00*/  IMAD.U32 R15, RZ, RZ, UR19 ;  /* 0x00000013ff0f7e24 */ /* 0x000fe4000f8e00ff */
[----:B------:R-:W-:Y:S02]  /*5f10*/  IMAD.MOV.U32 R3, RZ, RZ, R0 ;  /* 0x000000ffff037224 */ /* 0x000fe400078e0000 */
[----:B------:R-:W-:-:S07]  /*5f20*/  IMAD.MOV.U32 R4, RZ, RZ, R8 ;  /* 0x000000ffff047224 */ /* 0x000fce00078e0008 */
.L_x_179:
[----:B------:R-:W0:Y:S01]  /*5f30*/  S2R R12, SR_CgaCtaId ;  /* 0x00000000000c7919 */ /* 0x000e220000008800 */
[----:B------:R-:W-:Y:S01]  /*5f40*/  MOV R5, 0x400 ;  /* 0x0000040000057802 */ /* 0x000fe20000000f00 */
[----:B------:R-:W1:Y:S03]  /*5f50*/  @!P2 LDC R11, c[0x0][0x500] ;  /* 0x00014000ff0bab82 */ /* 0x000e660000000800 */
[----:B0-----:R-:W-:Y:S02]  /*5f60*/  LEA R13, R12, R5, 0x18 ;  /* 0x000000050c0d7211 */ /* 0x001fe400078ec0ff */
[----:B------:R-:W-:-:S03]  /*5f70*/  SHF.L.U32 R5, R3, 0x1f, RZ ;  /* 0x0000001f03057819 */ /* 0x000fc600000006ff */
[----:B------:R-:W-:-:S04]  /*5f80*/  IMAD R12, R4, 0x8, R13 ;  /* 0x00000008040c7824 */ /* 0x000fc800078e020d */
[----:B------:R-:W0:Y:S02]  /*5f90*/  SYNCS.PHASECHK.TRANS64.TRYWAIT P1, [R12+URZ+0x90], R5 ;  /* 0x000090050c0075a7 */ /* 0x000e24000802017f */
[----:B01----:R-:W-:Y:S05]  /*5fa0*/  @!P1 BRA `(.L_x_176) ;  /* 0x0000001400b89947 */ /* 0x003fea0003800000 */
.L_x_212:
[----:B0-----:R-:W-:Y:S01]  /*5fb0*/  PRMT R5, R6, 0x9910, RZ ;  /* 0x0000991006057816 */ /* 0x001fe200000000ff */
[----:B------:R0:W-:Y:S03]  /*5fc0*/  @!P2 SYNCS.ARRIVE.TRANS64 RZ, [R12+URZ], R11 ;  /* 0x0000000b0cffa9a7 */ /* 0x0001e6000800003f */
[----:B------:R-:W-:-:S13]  /*5fd0*/  ISETP.NE.AND P1, PT, R5, 0x2, PT ;  /* 0x000000020500780c */ /* 0x000fda0003f25270 */
[----:B0-----:R-:W-:Y:S05]  /*5fe0*/  @P1 BRA `(.L_x_177) ;  /* 0x0000000000041947 */ /* 0x001fea0003800000 */
[----:B------:R-:W-:Y:S01]  /*5ff0*/  BPT.TRAP 0x1 ;  /* 0x000000040000795c */ /* 0x000fe20000300000 */
.L_x_177:
[----:B------:R-:W-:Y:S05]  /*6000*/  @P0 BRA `(.L_x_178) ;  /* 0x0000000000040947 */ /* 0x000fea0003800000 */
[----:B------:R-:W-:Y:S01]  /*6010*/  BPT.TRAP 0x1 ;  /* 0x000000040000795c */ /* 0x000fe20000300000 */
.L_x_178:
[----:B------:R-:W-:Y:S01]  /*6020*/  R2UR UR13, R13 ;  /* 0x000000000d0d72ca */ /* 0x000fe200000e0000 */
[----:B------:R-:W-:Y:S01]  /*6030*/  IMAD R13, R4, 0x1000, R13 ;  /* 0x00001000040d7824 */ /* 0x000fe200078e020d */
[----:B------:R-:W-:Y:S01]  /*6040*/  R2UR UR9, R12 ;  /* 0x000000000c0972ca */ /* 0x000fe200000e0000 */
[C---:B------:R-:W-:Y:S01]  /*6050*/  IMAD R5, R4.reuse, 0x2000, R7 ;  /* 0x0000200004057824 */ /* 0x040fe200078e0207 */
[----:B------:R-:W-:Y:S01]  /*6060*/  UIADD3 UR4, UP0, UR20, 0xf0, URZ ;  /* 0x000000f014047890 */ /* 0x000fe2000ff1e03f */
[----:B------:R-:W-:Y:S01]  /*6070*/  VIADD R15, R15, 0xffffffff ;  /* 0xffffffff0f0f7836 */ /* 0x000fe20000000000 */
[----:B------:R-:W-:Y:S01]  /*6080*/  R2UR UR5, R13 ;  /* 0x000000000d0572ca */ /* 0x000fe200000e0000 */
[----:B------:R-:W-:Y:S01]  /*6090*/  UIADD3 UR22, UP1, UR20, 0x1f0, URZ ;  /* 0x000001f014167890 */ /* 0x000fe2000ff3e03f */
[----:B------:R-:W-:Y:S01]  /*60a0*/  R2UR UR8, R5 ;  /* 0x00000000050872ca */ /* 0x000fe200000e0000 */
[----:B------:R-:W-:Y:S01]  /*60b0*/  VIADD R4, R4, 0x1 ;  /* 0x0000000104047836 */ /* 0x000fe20000000000 */
[----:B------:R-:W-:Y:S01]  /*60c0*/  R2UR UR11, R19 ;  /* 0x00000000130b72ca */ /* 0x000fe200000e0000 */
[----:B------:R-:W-:Y:S01]  /*60d0*/  UIADD3.X UR23, URZ, UR21, URZ, UP1, !UPT ;  /* 0x000000153f177290 */ /* 0x000fe20008ffe43f */
[----:B------:R-:W-:Y:S01]  /*60e0*/  R2UR UR10, R14 ;  /* 0x000000000e0a72ca */ /* 0x000fe200000e0000 */
[----:B------:R-:W-:Y:S01]  /*60f0*/  UMOV UR6, 0x0 ;  /* 0x0000000000067882 */ /* 0x000fe20000000000 */
[----:B------:R-:W-:Y:S01]  /*6100*/  R2UR UR12, R2 ;  /* 0x00000000020c72ca */ /* 0x000fe200000e0000 */
[----:B------:R-:W-:Y:S01]  /*6110*/  UMOV UR7, 0x10000000 ;  /* 0x1000000000077882 */ /* 0x000fe20000000000 */
[----:B------:R-:W-:Y:S01]  /*6120*/  R2UR UR18, R22 ;  /* 0x00000000161272ca */ /* 0x000fe200000e0000 */
[----:B------:R-:W-:Y:S01]  /*6130*/  UMOV UR24, 0xf0000 ;  /* 0x000f000000187882 */ /* 0x000fe20000000000 */
[----:B------:R-:W-:Y:S01]  /*6140*/  ISETP.GT.AND P3, PT, R15, 0x1, PT ;  /* 0x000000010f00780c */ /* 0x000fe20003f64270 */
[----:B------:R-:W-:Y:S01]  /*6150*/  UIADD3 UR14, UR5, 0x200, URZ ;  /* 0x00000200050e7890 */ /* 0x000fe2000fffe03f */
[----:B------:R-:W-:Y:S01]  /*6160*/  ISETP.NE.AND P1, PT, R4, 0x12, PT ;  /* 0x000000120400780c */ /* 0x000fe20003f25270 */
[----:B------:R-:W-:Y:S01]  /*6170*/  UIADD3.X UR5, URZ, UR21, URZ, UP0, !UPT ;  /* 0x000000153f057290 */ /* 0x000fe200087fe43f */
[----:B------:R-:W-:Y:S01]  /*6180*/  VIADD R14, R14, 0x40 ;  /* 0x000000400e0e7836 */ /* 0x000fe20000000000 */
[----:B------:R-:W-:Y:S01]  /*6190*/  UIADD3 UR13, UR13, UR8, URZ ;  /* 0x000000080d0d7290 */ /* 0x000fe2000fffe03f */
[----:B------:R-:W-:-:S02]  /*61a0*/  SEL R12, RZ, 0x1, P1 ;  /* 0x00000001ff0c7807 */ /* 0x000fc40000800000 */
[----:B------:R-:W-:Y:S01]  /*61b0*/  UMOV UR8, UR14 ;  /* 0x0000000e00087c82 */ /* 0x000fe20008000000 */
[----:B------:R-:W-:Y:S02]  /*61c0*/  SEL R4, R4, RZ, P1 ;  /* 0x000000ff04047207 */ /* 0x000fe40000800000 */
[----:B------:R-:W-:Y:S01]  /*61d0*/  LOP3.LUT R3, R3, R12, RZ, 0x3c, !PT ;  /* 0x0000000c03037212 */ /* 0x000fe200078e3cff */
[----:B------:R0:W-:Y:S02]  /*61e0*/  UTMALDG.3D [UR8], [UR4], desc[UR6] ;  /* 0x00000608040075b4 */ /* 0x0001e40008011000 */
[----:B0-----:R-:W-:Y:S01]  /*61f0*/  UMOV UR11, UR18 ;  /* 0x00000012000b7c82 */ /* 0x001fe20008000000 */
[----:B------:R-:W-:Y:S02]  /*6200*/  UMOV UR8, UR13 ;  /* 0x0000000d00087c82 */ /* 0x000fe40008000000 */
[----:B------:R0:W-:Y:S02]  /*6210*/  UTMALDG.3D.MULTICAST [UR8], [UR22], UR24, desc[UR6] ;  /* 0x00000608160073b4 */ /* 0x0001e40008011818 */
[----:B0-----:R-:W-:Y:S05]  /*6220*/  @P3 BRA `(.L_x_179) ;  /* 0xfffffffc00403947 */ /* 0x001fea000383ffff */
.L_x_175:
[----:B------:R-:W-:Y:S05]  /*6230*/  BSYNC B1 ;  /* 0x0000000000017941 */ /* 0x000fea0003800000 */
.L_x_174:
[----:B------:R-:W2:Y:S01]  /*6240*/  LDL.64 R12, [R1] ;  /* 0x00000000010c7983 */ /* 0x000ea20000100a00 */
[----:B------:R-:W-:Y:S01]  /*6250*/  LOP3.LUT P4, RZ, R9, 0xff, RZ, 0xc0, !PT ;  /* 0x000000ff09ff7812 */ /* 0x000fe2000788c0ff */
[----:B------:R-:W-:Y:S01]  /*6260*/  VIADD R8, R8, UR40 ;  /* 0x0000002808087c36 */ /* 0x000fe20008000000 */
[----:B------:R-:W-:Y:S01]  /*6270*/  ULDC.64 UR4, c[0x0][0x650] ;  /* 0x0001940000047ab9 */ /* 0x000fe20000000a00 */
[----:B------:R-:W-:Y:S01]  /*6280*/  IMAD.U32 R5, RZ, RZ, UR40 ;  /* 0x00000028ff057e24 */ /* 0x000fe2000f8e00ff */
[----:B------:R-:W-:Y:S01]  /*6290*/  UISETP.GE.U32.AND UP0, UPT, UR40, 0x12, UPT ;  /* 0x000000122800788c */ /* 0x000fe2000bf06070 */
[----:B------:R-:W-:Y:S01]  /*62a0*/  BSSY B1, `(.L_x_180) ;  /* 0x0000070000017945 */ /* 0x000fe20003800000 */
[----:B------:R-:W-:Y:S01]  /*62b0*/  ISETP.GT.U32.AND P1, PT, R8, 0x11, PT ;  /* 0x000000110800780c */ /* 0x000fe20003f24070 */
[----:B------:R-:W-:Y:S01]  /*62c0*/  IMAD.MOV.U32 R19, RZ, RZ, -0x1 ;  /* 0xffffffffff137424 */ /* 0x000fe200078e00ff */
[----:B------:R-:W-:Y:S01]  /*62d0*/  PRMT R9, RZ, 0x7610, R9 ;  /* 0x00007610ff097816 */ /* 0x000fe20000000009 */
[----:B------:R-:W-:Y:S01]  /*62e0*/  IMAD.MOV.U32 R22, RZ, RZ, -0x1 ;  /* 0xffffffffff167424 */ /* 0x000fe200078e00ff */
[----:B------:R-:W-:-:S02]  /*62f0*/  ISETP.LT.U32.AND P1, PT, R5, 0x12, P1 ;  /* 0x000000120500780c */ /* 0x000fc40000f21070 */
[----:B------:R-:W-:Y:S01]  /*6300*/  PLOP3.LUT P3, PT, PT, PT, UP0, 0x80, 0x0 ;  /* 0x000000000000781c */ /* 0x000fe20003f6f008 */
[----:B------:R-:W0:Y:S01]  /*6310*/  @P4 S2R R3, SR_CgaCtaId ;  /* 0x0000000000034919 */ /* 0x000e220000008800 */
[----:B------:R-:W-:-:S04]  /*6320*/  @P4 MOV R2, 0x400 ;  /* 0x0000040000024802 */ /* 0x000fc80000000f00 */
[----:B0-----:R-:W-:Y:S01]  /*6330*/  @P4 LEA R4, R3, R2, 0x18 ;  /* 0x0000000203044211 */ /* 0x001fe200078ec0ff */
[----:B------:R-:W-:-:S03]  /*6340*/  IMAD.WIDE.U32 R2, R8, 0x38e38e39, RZ ;  /* 0x38e38e3908027825 */ /* 0x000fc600078e00ff */
[----:B------:R0:W-:Y:S01]  /*6350*/  @P4 SYNCS.ARRIVE.TRANS64.A1T0 RZ, [R4+URZ+0x158], RZ ;  /* 0x000158ff04ff49a7 */ /* 0x0001e2000810003f */
[----:B------:R-:W-:Y:S01]  /*6360*/  IMAD.MOV.U32 R2, RZ, RZ, -0x1 ;  /* 0xffffffffff027424 */ /* 0x000fe200078e00ff */
[----:B------:R-:W-:Y:S02]  /*6370*/  SHF.R.U32.HI R5, RZ, 0x2, R3 ;  /* 0x00000002ff057819 */ /* 0x000fe40000011603 */
[----:B------:R-:W-:-:S03]  /*6380*/  SEL R3, RZ, 0x1, !P1 ;  /* 0x00000001ff037807 */ /* 0x000fc60004800000 */
[----:B------:R-:W-:Y:S01]  /*6390*/  IMAD R8, R5, -0x12, R8 ;  /* 0xffffffee05087824 */ /* 0x000fe200078e0208 */
[----:B------:R-:W-:Y:S02]  /*63a0*/  LOP3.LUT R0, R0, R3, RZ, 0x3c, !PT ;  /* 0x0000000300007212 */ /* 0x000fe400078e3cff */
[----:B------:R-:W-:Y:S02]  /*63b0*/  PRMT R3, RZ, 0x7610, R3 ;  /* 0x00007610ff037816 */ /* 0x000fe40000000003 */
[----:B------:R-:W-:Y:S02]  /*63c0*/  @P3 LOP3.LUT R0, R0, 0x1, R5, 0x78, !PT ;  /* 0x0000000100003812 */ /* 0x000fe400078e7805 */
[----:B--2---:R-:W-:-:S04]  /*63d0*/  IADD3 R18, P4, R18, R12, RZ ;  /* 0x0000000c12127210 */ /* 0x004fc80007f9e0ff */
[----:B------:R-:W-:Y:S01]  /*63e0*/  ISETP.GE.U32.AND P1, PT, R18, UR4, PT ;  /* 0x0000000412007c0c */ /* 0x000fe2000bf26070 */
[----:B------:R-:W-:-:S05]  /*63f0*/  IMAD.X R17, R17, 0x1, R23, P4 ;  /* 0x0000000111117824 */ /* 0x000fca00020e0617 */
[----:B------:R-:W-:-:S13]  /*6400*/  ISETP.GE.U32.AND.EX P1, PT, R17, UR5, PT, P1 ;  /* 0x0000000511007c0c */ /* 0x000fda000bf26110 */
[----:B0-----:R-:W-:Y:S05]  /*6410*/  @P1 BRA `(.L_x_181) ;  /* 0x0000000400601947 */ /* 0x001fea0003800000 */
[----:B------:R-:W0:Y:S01]  /*6420*/  S2R R12, SR_CTAID.X ;  /* 0x00000000000c7919 */ /* 0x000e220000002500 */
[----:B------:R-:W-:Y:S01]  /*6430*/  ULDC.64 UR4, c[0x0][0x628] ;  /* 0x00018a0000047ab9 */ /* 0x000fe20000000a00 */
[----:B------:R-:W-:Y:S01]  /*6440*/  ULDC UR7, c[0x0][0x630] ;  /* 0x00018c0000077ab9 */ /* 0x000fe20000000800 */
[----:B------:R-:W-:Y:S01]  /*6450*/  ISETP.NE.U32.AND P1, PT, RZ, UR4, PT ;  /* 0x00000004ff007c0c */ /* 0x000fe2000bf25070 */
[----:B------:R-:W1:Y:S01]  /*6460*/  S2R R13, SR_CTAID.Y ;  /* 0x00000000000d7919 */ /* 0x000e620000002600 */
[----:B------:R-:W-:Y:S01]  /*6470*/  ULDC UR8, c[0x0][0x150] ;  /* 0x0000540000087ab9 */ /* 0x000fe20000000800 */
[----:B------:R-:W-:Y:S01]  /*6480*/  IMAD.MOV.U32 R2, RZ, RZ, R18 ;  /* 0x000000ffff027224 */ /* 0x000fe200078e0012 */
[----:B------:R-:W-:Y:S01]  /*6490*/  ISETP.NE.AND.EX P1, PT, RZ, UR5, PT, P1 ;  /* 0x00000005ff007c0c */ /* 0x000fe2000bf25310 */
[----:B------:R-:W-:Y:S01]  /*64a0*/  IMAD.MOV.U32 R3, RZ, RZ, R17 ;  /* 0x000000ffff037224 */ /* 0x000fe200078e0011 */
[----:B0-----:R-:W-:-:S11]  /*64b0*/  I2FP.F32.U32 R14, R12 ;  /* 0x0000000c000e7245 */ /* 0x001fd60000201000 */
[----:B------:R-:W-:Y:S05]  /*64c0*/  @!P1 BRA `(.L_x_182) ;  /* 0x0000000000289947 */ /* 0x000fea0003800000 */
[----:B------:R-:W-:Y:S02]  /*64d0*/  ULDC UR6, c[0x0][0x634] ;  /* 0x00018d0000067ab9 */ /* 0x000fe40000000800 */
[----:B------:R-:W-:-:S05]  /*64e0*/  IADD3 R3, P1, R18, UR6, RZ ;  /* 0x0000000612037c10 */ /* 0x000fca000ff3e0ff */
[----:B------:R-:W-:-:S04]  /*64f0*/  IMAD.X R11, RZ, RZ, R17, P1 ;  /* 0x000000ffff0b7224 */ /* 0x000fc800008e0611 */
[----:B------:R-:W-:-:S04]  /*6500*/  IMAD.WIDE.U32 R4, R11, UR4, RZ ;  /* 0x000000040b047c25 */ /* 0x000fc8000f8e00ff */
[----:B------:R-:W-:-:S04]  /*6510*/  IMAD.WIDE.U32 R4, P1, R3, UR5, R4 ;  /* 0x0000000503047c25 */ /* 0x000fc8000f820004 */
[----:B------:R-:W-:-:S04]  /*6520*/  IMAD.WIDE.U32 R2, R3, UR4, RZ ;  /* 0x0000000403027c25 */ /* 0x000fc8000f8e00ff */
[----:B------:R-:W-:Y:S01]  /*6530*/  IMAD.MOV.U32 R2, RZ, RZ, R5 ;  /* 0x000000ffff027224 */ /* 0x000fe200078e0005 */
[----:B------:R-:W-:Y:S01]  /*6540*/  IADD3 RZ, P3, R3, R4, RZ ;  /* 0x0000000403ff7210 */ /* 0x000fe20007f7e0ff */
[----:B------:R-:W-:-:S04]  /*6550*/  IMAD.X R3, RZ, RZ, RZ, P1 ;  /* 0x000000ffff037224 */ /* 0x000fc800008e06ff */
[----:B------:R-:W-:-:S08]  /*6560*/  IMAD.WIDE.U32.X R2, R11, UR5, R2, P3 ;  /* 0x000000050b027c25 */ /* 0x000fd000098e0402 */
.L_x_182:
[----:B------:R-:W0:Y:S01]  /*6570*/  LDC R21, c[0x0][0x65c] ;  /* 0x00019700ff157b82 */ /* 0x000e220000000800 */
[--C-:B------:R-:W-:Y:S01]  /*6580*/  SHF.R.U64 R11, R2, UR7, R3.reuse ;  /* 0x00000007020b7c19 */ /* 0x100fe20008001203 */
[----:B------:R-:W-:Y:S01]  /*6590*/  FMUL R14, R14, UR8 ;  /* 0x000000080e0e7c20 */ /* 0x000fe20008400000 */
[----:B------:R-:W-:Y:S01]  /*65a0*/  SHF.R.U32.HI R2, RZ, UR7, R3 ;  /* 0x00000007ff027c19 */ /* 0x000fe20008011603 */
[----:B------:R-:W-:Y:S01]  /*65b0*/  ULDC UR6, c[0x0][0x154] ;  /* 0x0000550000067ab9 */ /* 0x000fe20000000800 */
[----:B------:R-:W-:Y:S01]  /*65c0*/  IADD3 R15, P1, RZ, -R11, RZ ;  /* 0x8000000bff0f7210 */ /* 0x000fe20007f3e0ff */
[----:B------:R-:W-:Y:S01]  /*65d0*/  ULDC.64 UR4, c[0x0][0x620] ;  /* 0x0001880000047ab9 */ /* 0x000fe20000000a00 */
[----:B-1----:R-:W-:Y:S01]  /*65e0*/  I2FP.F32.U32 R3, R13 ;  /* 0x0000000d00037245 */ /* 0x002fe20000201000 */
[----:B------:R-:W1:Y:S01]  /*65f0*/  LDC R19, c[0x0][0x144] ;  /* 0x00005100ff137b82 */ /* 0x000e620000000800 */
[----:B------:R-:W2:Y:S01]  /*6600*/  F2I.U32.TRUNC.NTZ R14, R14 ;  /* 0x0000000e000e7305 */ /* 0x000ea2000020f000 */
[----:B------:R-:W-:-:S02]  /*6610*/  IMAD.X R2, RZ, RZ, ~R2, P1 ;  /* 0x000000ffff027224 */ /* 0x000fc400008e0e02 */
[----:B------:R-:W-:Y:S01]  /*6620*/  FMUL R4, R3, UR6 ;  /* 0x0000000603047c20 */ /* 0x000fe20008400000 */
[----:B------:R-:W-:Y:S01]  /*6630*/  IMAD.MOV.U32 R3, RZ, RZ, R17 ;  /* 0x000000ffff037224 */ /* 0x000fe200078e0011 */
[----:B------:R-:W-:Y:S01]  /*6640*/  ULDC.64 UR6, c[0x0][0x640] ;  /* 0x0001900000067ab9 */ /* 0x000fe20000000a00 */
[----:B------:R-:W-:Y:S01]  /*6650*/  IMAD R2, R2, UR4, RZ ;  /* 0x0000000402027c24 */ /* 0x000fe2000f8e02ff */
[----:B------:R-:W3:Y:S01]  /*6660*/  LDC R20, c[0x0][0x148] ;  /* 0x00005200ff147b82 */ /* 0x000ee20000000800 */
[----:B------:R-:W-:Y:S01]  /*6670*/  ISETP.NE.U32.AND P1, PT, RZ, UR6, PT ;  /* 0x00000006ff007c0c */ /* 0x000fe2000bf25070 */
[----:B------:R-:W4:Y:S01]  /*6680*/  F2I.U32.TRUNC.NTZ R4, R4 ;  /* 0x0000000400047305 */ /* 0x000f22000020f000 */
[----:B------:R-:W-:Y:S02]  /*6690*/  IMAD R5, R15, UR5, R2 ;  /* 0x000000050f057c24 */ /* 0x000fe4000f8e0202 */
[----:B------:R-:W-:Y:S01]  /*66a0*/  IMAD.MOV.U32 R2, RZ, RZ, R18 ;  /* 0x000000ffff027224 */ /* 0x000fe200078e0012 */
[----:B------:R-:W-:-:S02]  /*66b0*/  ISETP.NE.AND.EX P1, PT, RZ, UR7, PT, P1 ;  /* 0x00000007ff007c0c */ /* 0x000fc4000bf25310 */
[----:B0-----:R-:W-:Y:S01]  /*66c0*/  ISETP.NE.AND P4, PT, R21, 0x1, PT ;  /* 0x000000011500780c */ /* 0x001fe20003f85270 */
[----:B------:R-:W-:Y:S01]  /*66d0*/  IMAD.WIDE.U32 R2, R15, UR4, R2 ;  /* 0x000000040f027c25 */ /* 0x000fe2000f8e0002 */
[----:B------:R-:W-:-:S03]  /*66e0*/  ULDC UR4, c[0x0][0x618] ;  /* 0x0001860000047ab9 */ /* 0x000fc60000000800 */
[----:B--2---:R-:W-:Y:S02]  /*66f0*/  IMAD.MOV R14, RZ, RZ, -R14 ;  /* 0x000000ffff0e7224 */ /* 0x004fe400078e0a0e */
[----:B------:R-:W-:Y:S02]  /*6700*/  IMAD.IADD R3, R3, 0x1, R5 ;  /* 0x0000000103037824 */ /* 0x000fe400078e0205 */
[----:B-1----:R-:W-:-:S03]  /*6710*/  IMAD R12, R19, R14, R12 ;  /* 0x0000000e130c7224 */ /* 0x002fc600078e020c */
[--C-:B------:R-:W-:Y:S01]  /*6720*/  SHF.R.U64 R14, R2, UR4, R3.reuse ;  /* 0x00000004020e7c19 */ /* 0x100fe20008001203 */
[----:B----4-:R-:W-:Y:S01]  /*6730*/  IMAD.MOV R2, RZ, RZ, -R4 ;  /* 0x000000ffff027224 */ /* 0x010fe200078e0a04 */
[----:B------:R-:W-:Y:S01]  /*6740*/  SHF.R.U32.HI R3, RZ, UR4, R3 ;  /* 0x00000004ff037c19 */ /* 0x000fe20008011603 */
[----:B------:R-:W-:Y:S02]  /*6750*/  ULDC UR4, c[0x0][0x608] ;  /* 0x0001820000047ab9 */ /* 0x000fe40000000800 */
[----:B---3--:R-:W-:Y:S01]  /*6760*/  @P4 IMAD R12, R20, R2, R13 ;  /* 0x00000002140c4224 */ /* 0x008fe200078e020d */
[--C-:B------:R-:W-:Y:S02]  /*6770*/  SHF.R.U64 R19, R14, UR4, R3.reuse ;  /* 0x000000040e137c19 */ /* 0x100fe40008001203 */
[----:B------:R-:W-:Y:S01]  /*6780*/  SHF.R.U32.HI R2, RZ, UR4, R3 ;  /* 0x00000004ff027c19 */ /* 0x000fe20008011603 */
[----:B------:R-:W-:-:S03]  /*6790*/  ULDC UR4, c[0x0][0x658] ;  /* 0x0001960000047ab9 */ /* 0x000fc60000000800 */
[--C-:B------:R-:W-:Y:S02]  /*67a0*/  SHF.R.U64 R13, R19, UR4, R2.reuse ;  /* 0x00000004130d7c19 */ /* 0x100fe40008001202 */
[----:B------:R-:W-:-:S03]  /*67b0*/  SHF.R.U32.HI R2, RZ, UR4, R2 ;  /* 0x00000004ff027c19 */ /* 0x000fc60008011602 */
[----:B------:R-:W-:Y:S02]  /*67c0*/  IMAD.MOV.U32 R4, RZ, RZ, R13 ;  /* 0x000000ffff047224 */ /* 0x000fe400078e000d */
[----:B------:R-:W-:Y:S01]  /*67d0*/  IMAD.MOV.U32 R3, RZ, RZ, R2 ;  /* 0x000000ffff037224 */ /* 0x000fe200078e0002 */
[----:B------:R-:W-:Y:S06]  /*67e0*/  @!P1 BRA `(.L_x_183) ;  /* 0x00000000002c9947 */ /* 0x000fec0003800000 */
        /* <DEDUP_REMOVED lines=9> */
[----:B------:R-:W-:-:S04]  /*6880*/  IMAD.WIDE.U32.X R2, R15, UR7, R2, P3 ;  /* 0x000000070f027c25 */ /* 0x000fc800098e0402 */
[----:B------:R-:W-:-:S07]  /*6890*/  IMAD.MOV.U32 R4, RZ, RZ, R2 ;  /* 0x000000ffff047224 */ /* 0x000fce00078e0002 */
.L_x_183:
[----:B------:R-:W-:Y:S01]  /*68a0*/  ULDC UR4, c[0x0][0x648] ;  /* 0x0001920000047ab9 */ /* 0x000fe20000000800 */
[----:B------:R-:W-:Y:S01]  /*68b0*/  LOP3.LUT R2, R19, UR16, RZ, 0xc0, !PT ;  /* 0x0000001013027c12 */ /* 0x000fe2000f8ec0ff */
[----:B------:R-:W-:Y:S01]  /*68c0*/  ULDC UR5, c[0x0][0x610] ;  /* 0x0001840000057ab9 */ /* 0x000fe20000000800 */
[----:B------:R-:W-:Y:S01]  /*68d0*/  SHF.R.U64 R3, R4, UR4, R3 ;  /* 0x0000000404037c19 */ /* 0x000fe20008001203 */
[----:B------:R-:W-:Y:S01]  /*68e0*/  ULDC UR4, c[0x0][0x638] ;  /* 0x00018e0000047ab9 */ /* 0x000fe20000000800 */
[----:B------:R-:W-:-:S03]  /*68f0*/  LOP3.LUT R14, R14, UR15, RZ, 0xc0, !PT ;  /* 0x0000000f0e0e7c12 */ /* 0x000fc6000f8ec0ff */
[----:B------:R-:W-:Y:S02]  /*6900*/  IMAD.MOV R4, RZ, RZ, -R3 ;  /* 0x000000ffff047224 */ /* 0x000fe400078e0a03 */
[----:B------:R-:W-:Y:S02]  /*6910*/  IMAD R3, R3, UR17, R2 ;  /* 0x0000001103037c24 */ /* 0x000fe4000f8e0202 */
[----:B------:R-:W-:Y:S01]  /*6920*/  IMAD R13, R4, UR4, R13 ;  /* 0x00000004040d7c24 */ /* 0x000fe2000f8e020d */
[----:B------:R-:W-:Y:S01]  /*6930*/  ULDC UR4, c[0x0][0x600] ;  /* 0x0001800000047ab9 */ /* 0x000fe20000000800 */
[----:B------:R-:W-:Y:S02]  /*6940*/  IMAD R12, R3, UR5, R12 ;  /* 0x00000005030c7c24 */ /* 0x000fe4000f8e020c */
[----:B------:R-:W-:Y:S02]  /*6950*/  IMAD R13, R13, UR4, R14 ;  /* 0x000000040d0d7c24 */ /* 0x000fe4000f8e020e */
[----:B------:R-:W-:-:S02]  /*6960*/  IMAD.MOV.U32 R3, RZ, RZ, 0x1 ;  /* 0x00000001ff037424 */ /* 0x000fc400078e00ff */
[----:B------:R-:W-:Y:S01]  /*6970*/  IMAD.MOV.U32 R2, RZ, RZ, R11 ;  /* 0x000000ffff027224 */ /* 0x000fe200078e000b */
[----:B------:R-:W-:Y:S02]  /*6980*/  SEL R22, R13, R12, !P4 ;  /* 0x0000000c0d167207 */ /* 0x000fe40006000000 */
[----:B------:R-:W-:-:S07]  /*6990*/  SEL R19, R12, R13, !P4 ;  /* 0x0000000d0c137207 */ /* 0x000fce0006000000 */
.L_x_181:
[----:B------:R-:W-:Y:S05]  /*69a0*/  BSYNC B1 ;  /* 0x0000000000017941 */ /* 0x000fea0003800000 */
.L_x_180:
[----:B------:R-:W-:-:S13]  /*69b0*/  LOP3.LUT P1, RZ, R3, 0xff, RZ, 0xc0, !PT ;  /* 0x000000ff03ff7812 */ /* 0x000fda000782c0ff */
[----:B------:R-:W-:Y:S05]  /*69c0*/  @P1 BRA `(.L_x_184) ;  /* 0xfffffff400241947 */ /* 0x000fea000383ffff */
[----:B------:R-:W-:Y:S05]  /*69d0*/  BSYNC B0 ;  /* 0x0000000000007941 */ /* 0x000fea0003800000 */
.L_x_172:
[----:B------:R-:W-:-:S03]  /*69e0*/  UMOV UR4, 0xffffffff ;  /* 0xffffffff00047882 */ /* 0x000fc60000000000 */
[----:B------:R-:W-:Y:S05]  /*69f0*/  BRA.DIV UR4, `(.L_x_185) ;  /* 0x0000000e04387947 */ /* 0x000fea000b800000 */
[----:B------:R-:W-:-:S13]  /*6a00*/  ELECT P6, URZ, PT ;  /* 0x00000000003f782f */ /* 0x000fda00038c0000 */
.L_x_215:
[----:B------:R-:W-:Y:S04]  /*6a10*/  BSSY B0, `(.L_x_186) ;  /* 0x00000a9000007945 */ /* 0x000fe80003800000 */
[----:B------:R-:W-:Y:S05]  /*6a20*/  @!P6 BRA `(.L_x_187) ;  /* 0x00000008009ce947 */ /* 0x000fea0003800000 */
[----:B------:R-:W-:-:S04]  /*6a30*/  LOP3.LUT R16, R16, 0x2, RZ, 0xfc, !PT ;  /* 0x0000000210107812 */ /* 0x000fc800078efcff */
[----:B------:R-:W-:-:S13]  /*6a40*/  ISETP.NE.AND P0, PT, R16, 0x3, PT ;  /* 0x000000031000780c */ /* 0x000fda0003f05270 */
[----:B------:R-:W-:Y:S05]  /*6a50*/  @!P0 BRA `(.L_x_188) ;  /* 0x0000000000048947 */ /* 0x000fea0003800000 */
[----:B------:R-:W-:Y:S01]  /*6a60*/  BPT.TRAP 0x1 ;  /* 0x000000040000795c */ /* 0x000fe20000300000 */
.L_x_188:
[----:B------:R-:W0:Y:S01]  /*6a70*/  S2R R3, SR_CgaCtaId ;  /* 0x0000000000037919 */ /* 0x000e220000008800 */
[----:B------:R-:W-:-:S04]  /*6a80*/  MOV R2, 0x400 ;  /* 0x0000040000027802 */ /* 0x000fc80000000f00 */
[----:B0-----:R-:W-:Y:S02]  /*6a90*/  LEA R3, R3, R2, 0x18 ;  /* 0x0000000203037211 */ /* 0x001fe400078ec0ff */
[----:B------:R-:W-:-:S03]  /*6aa0*/  SHF.L.U32 R2, R0, 0x1f, RZ ;  /* 0x0000001f00027819 */ /* 0x000fc600000006ff */
[----:B------:R-:W-:-:S04]  /*6ab0*/  VIADD R3, R3, 0x90 ;  /* 0x0000009003037836 */ /* 0x000fc80000000000 */
[C---:B------:R-:W-:Y:S02]  /*6ac0*/  IMAD R7, R8.reuse, 0x8, R3 ;  /* 0x0000000808077824 */ /* 0x040fe400078e0203 */
[----:B------:R-:W-:Y:S02]  /*6ad0*/  VIADD R8, R8, 0x1 ;  /* 0x0000000108087836 */ /* 0x000fe40000000000 */
[----:B------:R-:W0:Y:S03]  /*6ae0*/  SYNCS.PHASECHK.TRANS64.TRYWAIT P0, [R7+URZ], R2 ;  /* 0x00000002070075a7 */ /* 0x000e26000800017f */
[----:B------:R-:W-:-:S04]  /*6af0*/  ISETP.NE.AND P1, PT, R8, 0x12, PT ;  /* 0x000000120800780c */ /* 0x000fc80003f25270 */
[----:B------:R-:W-:Y:S02]  /*6b00*/  SEL R5, RZ, 0x1, P1 ;  /* 0x00000001ff057807 */ /* 0x000fe40000800000 */
[----:B------:R-:W-:Y:S02]  /*6b10*/  SEL R8, R8, RZ, P1 ;  /* 0x000000ff08087207 */ /* 0x000fe40000800000 */
[----:B------:R-:W-:-:S03]  /*6b20*/  LOP3.LUT R5, R0, R5, RZ, 0x3c, !PT ;  /* 0x0000000500057212 */ /* 0x000fc600078e3cff */
[----:B------:R-:W-:Y:S01]  /*6b30*/  IMAD R9, R8, 0x8, R3 ;  /* 0x0000000808097824 */ /* 0x000fe200078e0203 */
[----:B------:R-:W-:Y:S01]  /*6b40*/  SHF.L.U32 R4, R5, 0x1f, RZ ;  /* 0x0000001f05047819 */ /* 0x000fe200000006ff */
[----:B0-----:R-:W-:Y:S06]  /*6b50*/  @!P0 BRA `(.L_x_189) ;  /* 0x0000000c00008947 */ /* 0x001fec0003800000 */
.L_x_216:
[----:B------:R-:W1:Y:S01]  /*6b60*/  SYNCS.PHASECHK.TRANS64.TRYWAIT P0, [R9+URZ], R4 ;  /* 0x00000004090075a7 */ /* 0x000e62000800017f */
[----:B------:R-:W-:-:S05]  /*6b70*/  VIADD R0, R8, 0x1 ;  /* 0x0000000108007836 */ /* 0x000fca0000000000 */
[----:B------:R-:W-:-:S04]  /*6b80*/  ISETP.NE.AND P1, PT, R0, 0x12, PT ;  /* 0x000000120000780c */ /* 0x000fc80003f25270 */
[----:B0-----:R-:W-:Y:S02]  /*6b90*/  SEL R2, RZ, 0x1, P1 ;  /* 0x00000001ff027807 */ /* 0x001fe40000800000 */
[----:B------:R-:W-:Y:S02]  /*6ba0*/  SEL R0, R0, RZ, P1 ;  /* 0x000000ff00007207 */ /* 0x000fe40000800000 */
[----:B------:R-:W-:-:S03]  /*6bb0*/  LOP3.LUT R7, R5, R2, RZ, 0x3c, !PT ;  /* 0x0000000205077212 */ /* 0x000fc600078e3cff */
[----:B------:R-:W-:Y:S01]  /*6bc0*/  IMAD R6, R0, 0x8, R3 ;  /* 0x0000000800067824 */ /* 0x000fe200078e0203 */
[----:B------:R-:W-:Y:S01]  /*6bd0*/  SHF.L.U32 R5, R7, 0x1f, RZ ;  /* 0x0000001f07057819 */ /* 0x000fe200000006ff */
[----:B-1----:R-:W-:Y:S06]  /*6be0*/  @!P0 BRA `(.L_x_190) ;  /* 0x0000000800f08947 */ /* 0x002fec0003800000 */
.L_x_217:
[----:B------:R-:W1:Y:S01]  /*6bf0*/  SYNCS.PHASECHK.TRANS64.TRYWAIT P0, [R6+URZ], R5 ;  /* 0x00000005060075a7 */ /* 0x000e62000800017f */
[----:B------:R-:W-:-:S05]  /*6c00*/  VIADD R0, R0, 0x1 ;  /* 0x0000000100007836 */ /* 0x000fca0000000000 */
[----:B------:R-:W-:-:S04]  /*6c10*/  ISETP.NE.AND P1, PT, R0, 0x12, PT ;  /* 0x000000120000780c */ /* 0x000fc80003f25270 */
[----:B------:R-:W-:Y:S02]  /*6c20*/  SEL R2, RZ, 0x1, P1 ;  /* 0x00000001ff027807 */ /* 0x000fe40000800000 */
[----:B------:R-:W-:Y:S02]  /*6c30*/  SEL R0, R0, RZ, P1 ;  /* 0x000000ff00007207 */ /* 0x000fe40000800000 */
[----:B------:R-:W-:-:S03]  /*6c40*/  LOP3.LUT R7, R7, R2, RZ, 0x3c, !PT ;  /* 0x0000000207077212 */ /* 0x000fc600078e3cff */
[----:B0-----:R-:W-:Y:S01]  /*6c50*/  IMAD R9, R0, 0x8, R3 ;  /* 0x0000000800097824 */ /* 0x001fe200078e0203 */
[----:B------:R-:W-:Y:S01]  /*6c60*/  SHF.L.U32 R4, R7, 0x1f, RZ ;  /* 0x0000001f07047819 */ /* 0x000fe200000006ff */
[----:B-1----:R-:W-:Y:S06]  /*6c70*/  @!P0 BRA `(.L_x_191) ;  /* 0x0000000800e08947 */ /* 0x002fec0003800000 */
.L_x_218:
        /* <DEDUP_REMOVED lines=9> */
.L_x_219:
        /* <DEDUP_REMOVED lines=9> */
.L_x_220:
        /* <DEDUP_REMOVED lines=9> */
.L_x_221:
        /* <DEDUP_REMOVED lines=9> */
.L_x_222:
        /* <DEDUP_REMOVED lines=9> */
.L_x_223:
        /* <DEDUP_REMOVED lines=9> */
.L_x_224:
        /* <DEDUP_REMOVED lines=9> */
.L_x_225:
        /* <DEDUP_REMOVED lines=9> */
.L_x_226:
        /* <DEDUP_REMOVED lines=9> */
.L_x_227:
        /* <DEDUP_REMOVED lines=9> */
.L_x_228:
        /* <DEDUP_REMOVED lines=9> */
.L_x_229:
        /* <DEDUP_REMOVED lines=9> */
.L_x_230:
        /* <DEDUP_REMOVED lines=9> */
.L_x_231:
[----:B------:R-:W1:Y:S01]  /*73d0*/  SYNCS.PHASECHK.TRANS64.TRYWAIT P0, [R6+URZ], R5 ;  /* 0x00000005060075a7 */ /* 0x000e62000800017f */
[----:B------:R-:W-:-:S05]  /*73e0*/  VIADD R0, R0, 0x1 ;  /* 0x0000000100007836 */ /* 0x000fca0000000000 */
[----:B------:R-:W-:-:S04]  /*73f0*/  ISETP.NE.AND P1, PT, R0, 0x12, PT ;  /* 0x000000120000780c */ /* 0x000fc80003f25270 */
[----:B------:R-:W-:Y:S02]  /*7400*/  SEL R2, RZ, 0x1, P1 ;  /* 0x00000001ff027807 */ /* 0x000fe40000800000 */
[----:B------:R-:W-:Y:S02]  /*7410*/  SEL R0, R0, RZ, P1 ;  /* 0x000000ff00007207 */ /* 0x000fe40000800000 */
[----:B------:R-:W-:Y:S01]  /*7420*/  LOP3.LUT R2, R7, R2, RZ, 0x3c, !PT ;  /* 0x0000000207027212 */ /* 0x000fe200078e3cff */
[----:B-1----:R-:W-:Y:S06]  /*7430*/  @!P0 BRA `(.L_x_205) ;  /* 0x0000000800088947 */ /* 0x002fec0003800000 */
.L_x_232:
[----:B------:R-:W-:Y:S01]  /*7440*/  IMAD R3, R0, 0x8, R3 ;  /* 0x0000000800037824 */ /* 0x000fe200078e0203 */
[----:B------:R-:W-:-:S07]  /*7450*/  SHF.L.U32 R0, R2, 0x1f, RZ ;  /* 0x0000001f02007819 */ /* 0x000fce00000006ff */
.L_x_206:
[----:B--2---:R2:W3:Y:S02]  /*7460*/  SYNCS.PHASECHK.TRANS64.TRYWAIT P0, [R3+URZ], R0 ;  /* 0x00000000030075a7 */ /* 0x0044e4000800017f */
[----:B---3--:R-:W-:Y:S05]  /*7470*/  @!P0 NANOSLEEP.SYNCS 0x989680 ;  /* 0x009896800000895d */ /* 0x008fea0003900000 */
[----:B------:R-:W3:Y:S02]  /*7480*/  @!P0 SYNCS.PHASECHK.TRANS64 P0, [R3+URZ], R0 ;  /* 0x00000000030085a7 */ /* 0x000ee4000800007f */
[----:B---3--:R-:W-:Y:S05]  /*7490*/  @!P0 BRA `(.L_x_206) ;  /* 0xfffffffc00f08947 */ /* 0x008fea000383ffff */
.L_x_187:
[----:B------:R-:W-:Y:S05]  /*74a0*/  BSYNC B0 ;  /* 0x0000000000007941 */ /* 0x000fea0003800000 */
.L_x_186:
[----:B------:R-:W-:Y:S05]  /*74b0*/  EXIT ;  /* 0x000000000000794d */ /* 0x000fea0003800000 */
.L_x_20:
[----:B-1----:R1:W2:Y:S02]  /*74c0*/  SYNCS.PHASECHK.TRANS64.TRYWAIT P0, [R97+URZ], R0 ;  /* 0x00000000610075a7 */ /* 0x0022a4000800017f */
[----:B--2---:R-:W-:Y:S05]  /*74d0*/  @!P0 NANOSLEEP.SYNCS 0x989680 ;  /* 0x009896800000895d */ /* 0x004fea0003900000 */
[----:B------:R-:W2:Y:S02]  /*74e0*/  @!P0 SYNCS.PHASECHK.TRANS64 P0, [R97+URZ], R0 ;  /* 0x00000000610085a7 */ /* 0x000ea4000800007f */
[----:B--2---:R-:W-:Y:S05]  /*74f0*/  @!P0 BRA `(.L_x_20) ;  /* 0xfffffffc00f08947 */ /* 0x004fea000383ffff */
[----:B------:R-:W-:Y:S05]  /*7500*/  BRA `(.L_x_207) ;  /* 0xffffffa400147947 */ /* 0x000fea000383ffff */
.L_x_25:
[----:B--2---:R2:W3:Y:S02]  /*7510*/  SYNCS.PHASECHK.TRANS64.TRYWAIT P1, [R3+URZ], R0 ;  /* 0x00000000030075a7 */ /* 0x0044e4000802017f */
[----:B---3--:R-:W-:Y:S05]  /*7520*/  @!P1 NANOSLEEP.SYNCS 0x989680 ;  /* 0x009896800000995d */ /* 0x008fea0003900000 */
[----:B------:R-:W3:Y:S02]  /*7530*/  @!P1 SYNCS.PHASECHK.TRANS64 P1, [R3+URZ], R0 ;  /* 0x00000000030095a7 */ /* 0x000ee4000802007f */
[----:B---3--:R-:W-:Y:S05]  /*7540*/  @!P1 BRA `(.L_x_25) ;  /* 0xfffffffc00f09947 */ /* 0x008fea000383ffff */
[----:B------:R-:W-:Y:S05]  /*7550*/  BRA `(.L_x_24) ;  /* 0xffffffa4007c7947 */ /* 0x000fea000383ffff */
.L_x_30:
[----:B--2---:R-:W-:-:S04]  /*7560*/  IMAD.U32 R5, RZ, RZ, UR4 ;  /* 0x00000004ff057e24 */ /* 0x004fc8000f8e00ff */
[----:B------:R2:W3:Y:S03]  /*7570*/  SYNCS.PHASECHK.TRANS64.TRYWAIT P1, [R5+URZ], R4 ;  /* 0x00000004050075a7 */ /* 0x0004e6000802017f */
[----:B---3--:R-:W-:Y:S05]  /*7580*/  @!P1 NANOSLEEP.SYNCS 0x989680 ;  /* 0x009896800000995d */ /* 0x008fea0003900000 */
[----:B------:R-:W3:Y:S02]  /*7590*/  @!P1 SYNCS.PHASECHK.TRANS64 P1, [R5+URZ], R4 ;  /* 0x00000004050095a7 */ /* 0x000ee4000802007f */
[----:B---3--:R-:W-:Y:S05]  /*75a0*/  @!P1 BRA `(.L_x_30) ;  /* 0xfffffffc00ec9947 */ /* 0x008fea000383ffff */
[----:B------:R-:W-:Y:S05]  /*75b0*/  BRA `(.L_x_29) ;  /* 0xffffffa400f47947 */ /* 0x000fea000383ffff */
.L_x_36:
[----:B-1----:R1:W2:Y:S02]  /*75c0*/  SYNCS.PHASECHK.TRANS64.TRYWAIT P0, [R97+URZ+0x10], R0 ;  /* 0x00001000610075a7 */ /* 0x0022a4000800017f */
[----:B--2---:R-:W-:Y:S05]  /*75d0*/  @!P0 NANOSLEEP.SYNCS 0x989680 ;  /* 0x009896800000895d */ /* 0x004fea0003900000 */
[----:B------:R-:W2:Y:S02]  /*75e0*/  @!P0 SYNCS.PHASECHK.TRANS64 P0, [R97+URZ+0x10], R0 ;  /* 0x00001000610085a7 */ /* 0x000ea4000800007f */
[----:B--2---:R-:W-:Y:S05]  /*75f0*/  @!P0 BRA `(.L_x_36) ;  /* 0xfffffffc00f08947 */ /* 0x004fea000383ffff */
[----:B------:R-:W-:Y:S05]  /*7600*/  BRA `(.L_x_208) ;  /* 0xffffffac00007947 */ /* 0x000fea000383ffff */
.L_x_173:
[----:B------:R-:W-:Y:S01]  /*7610*/  BSSY B1, `(.L_x_209) ;  /* 0x0000006000017945 */ /* 0x000fe20003800000 */
[----:B------:R-:W-:-:S07]  /*7620*/  IMAD.MOV.U32 R15, RZ, RZ, -0x1 ;  /* 0xffffffffff0f7424 */ /* 0x000fce00078e00ff */
[----:B-----5:R-:W-:Y:S05]  /*7630*/  WARPSYNC.COLLECTIVE R15, `(.L_x_210) ;  /* 0x000000000f0c7348 */ /* 0x020fea0003c00000 */
[----:B------:R-:W-:Y:S02]  /*7640*/  ELECT P6, UR62, PT ;  /* 0x00000000003e782f */ /* 0x000fe400038c0000 */
[----:B------:R-:W-:Y:S01]  /*7650*/  MOV R14, UR62 ;  /* 0x0000003e000e7c02 */ /* 0x000fe20008000f00 */
[----:B-----5:R-:W-:Y:S10]  /*7660*/  ENDCOLLECTIVE ;  /* 0x000000000000791b */ /* 0x020ff40003800000 */
.L_x_210:
[----:B------:R-:W-:Y:S05]  /*7670*/  BSYNC B1 ;  /* 0x0000000000017941 */ /* 0x000fea0003800000 */
.L_x_209:
[----:B------:R-:W-:Y:S05]  /*7680*/  BRA `(.L_x_211) ;  /* 0xffffffe800007947 */ /* 0x000fea000383ffff */
.L_x_176:
[----:B0-----:R0:W1:Y:S02]  /*7690*/  SYNCS.PHASECHK.TRANS64.TRYWAIT P1, [R12+URZ+0x90], R5 ;  /* 0x000090050c0075a7 */ /* 0x001064000802017f */
[----:B-1----:R-:W-:Y:S05]  /*76a0*/  @!P1 NANOSLEEP.SYNCS 0x989680 ;  /* 0x009896800000995d */ /* 0x002fea0003900000 */
[----:B------:R-:W1:Y:S02]  /*76b0*/  @!P1 SYNCS.PHASECHK.TRANS64 P1, [R12+URZ+0x90], R5 ;  /* 0x000090050c0095a7 */ /* 0x000e64000802007f */
[----:B-1----:R-:W-:Y:S05]  /*76c0*/  @!P1 BRA `(.L_x_176) ;  /* 0xfffffffc00f09947 */ /* 0x002fea000383ffff */
[----:B------:R-:W-:Y:S05]  /*76d0*/  BRA `(.L_x_212) ;  /* 0xffffffe800347947 */ /* 0x000fea000383ffff */
.L_x_185:
[----:B------:R-:W-:Y:S01]  /*76e0*/  BSSY B0, `(.L_x_213) ;  /* 0x0000006000007945 */ /* 0x000fe20003800000 */
[----:B------:R-:W-:-:S07]  /*76f0*/  IMAD.MOV.U32 R15, RZ, RZ, -0x1 ;  /* 0xffffffffff0f7424 */ /* 0x000fce00078e00ff */
[----:B-----5:R-:W-:Y:S05]  /*7700*/  WARPSYNC.COLLECTIVE R15, `(.L_x_214) ;  /* 0x000000000f0c7348 */ /* 0x020fea0003c00000 */
[----:B------:R-:W-:Y:S02]  /*7710*/  ELECT P6, UR62, PT ;  /* 0x00000000003e782f */ /* 0x000fe400038c0000 */
[----:B------:R-:W-:Y:S01]  /*7720*/  MOV R14, UR62 ;  /* 0x0000003e000e7c02 */ /* 0x000fe20008000f00 */
[----:B-----5:R-:W-:Y:S10]  /*7730*/  ENDCOLLECTIVE ;  /* 0x000000000000791b */ /* 0x020ff40003800000 */
.L_x_214:
[----:B------:R-:W-:Y:S05]  /*7740*/  BSYNC B0 ;  /* 0x0000000000007941 */ /* 0x000fea0003800000 */
.L_x_213:
[----:B------:R-:W-:Y:S05]  /*7750*/  BRA `(.L_x_215) ;  /* 0xfffffff000ac7947 */ /* 0x000fea000383ffff */
.L_x_189:
[----:B0-----:R0:W1:Y:S02]  /*7760*/  SYNCS.PHASECHK.TRANS64.TRYWAIT P0, [R7+URZ], R2 ;  /* 0x00000002070075a7 */ /* 0x001064000800017f */
[----:B-1----:R-:W-:Y:S05]  /*7770*/  @!P0 NANOSLEEP.SYNCS 0x989680 ;  /* 0x009896800000895d */ /* 0x002fea0003900000 */
[----:B------:R-:W1:Y:S02]  /*7780*/  @!P0 SYNCS.PHASECHK.TRANS64 P0, [R7+URZ], R2 ;  /* 0x00000002070085a7 */ /* 0x000e64000800007f */
[----:B-1----:R-:W-:Y:S05]  /*7790*/  @!P0 BRA `(.L_x_189) ;  /* 0xfffffffc00f08947 */ /* 0x002fea000383ffff */
[----:B------:R-:W-:Y:S05]  /*77a0*/  BRA `(.L_x_216) ;  /* 0xfffffff000ec7947 */ /* 0x000fea000383ffff */
.L_x_190:
[----:B0-----:R0:W1:Y:S02]  /*77b0*/  SYNCS.PHASECHK.TRANS64.TRYWAIT P0, [R9+URZ], R4 ;  /* 0x00000004090075a7 */ /* 0x001064000800017f */
[----:B-1----:R-:W-:Y:S05]  /*77c0*/  @!P0 NANOSLEEP.SYNCS 0x989680 ;  /* 0x009896800000895d */ /* 0x002fea0003900000 */
[----:B------:R-:W1:Y:S02]  /*77d0*/  @!P0 SYNCS.PHASECHK.TRANS64 P0, [R9+URZ], R4 ;  /* 0x00000004090085a7 */ /* 0x000e64000800007f */
[----:B-1----:R-:W-:Y:S05]  /*77e0*/  @!P0 BRA `(.L_x_190) ;  /* 0xfffffffc00f08947 */ /* 0x002fea000383ffff */
[----:B------:R-:W-:Y:S05]  /*77f0*/  BRA `(.L_x_217) ;  /* 0xfffffff000fc7947 */ /* 0x000fea000383ffff */
.L_x_191:
[----:B0-----:R0:W1:Y:S02]  /*7800*/  SYNCS.PHASECHK.TRANS64.TRYWAIT P0, [R6+URZ], R5 ;  /* 0x00000005060075a7 */ /* 0x001064000800017f */
[----:B-1----:R-:W-:Y:S05]  /*7810*/  @!P0 NANOSLEEP.SYNCS 0x989680 ;  /* 0x009896800000895d */ /* 0x002fea0003900000 */
[----:B------:R-:W1:Y:S02]  /*7820*/  @!P0 SYNCS.PHASECHK.TRANS64 P0, [R6+URZ], R5 ;  /* 0x00000005060085a7 */ /* 0x000e64000800007f */
[----:B-1----:R-:W-:Y:S05]  /*7830*/  @!P0 BRA `(.L_x_191) ;  /* 0xfffffffc00f08947 */ /* 0x002fea000383ffff */
[----:B------:R-:W-:Y:S05]  /*7840*/  BRA `(.L_x_218) ;  /* 0xfffffff4000c7947 */ /* 0x000fea000383ffff */
.L_x_192:
[----:B0-----:R0:W1:Y:S02]  /*7850*/  SYNCS.PHASECHK.TRANS64.TRYWAIT P0, [R9+URZ], R4 ;  /* 0x00000004090075a7 */ /* 0x001064000800017f */
[----:B-1----:R-:W-:Y:S05]  /*7860*/  @!P0 NANOSLEEP.SYNCS 0x989680 ;  /* 0x009896800000895d */ /* 0x002fea0003900000 */
[----:B------:R-:W1:Y:S02]  /*7870*/  @!P0 SYNCS.PHASECHK.TRANS64 P0, [R9+URZ], R4 ;  /* 0x00000004090085a7 */ /* 0x000e64000800007f */
[----:B-1----:R-:W-:Y:S05]  /*7880*/  @!P0 BRA `(.L_x_192) ;  /* 0xfffffffc00f08947 */ /* 0x002fea000383ffff */
[----:B------:R-:W-:Y:S05]  /*7890*/  BRA `(.L_x_219) ;  /* 0xfffffff4001c7947 */ /* 0x000fea000383ffff */
.L_x_193:
[----:B0-----:R0:W1:Y:S02]  /*78a0*/  SYNCS.PHASECHK.TRANS64.TRYWAIT P0, [R6+URZ], R5 ;  /* 0x00000005060075a7 */ /* 0x001064000800017f */
[----:B-1----:R-:W-:Y:S05]  /*78b0*/  @!P0 NANOSLEEP.SYNCS 0x989680 ;  /* 0x009896800000895d */ /* 0x002fea0003900000 */
[----:B------:R-:W1:Y:S02]  /*78c0*/  @!P0 SYNCS.PHASECHK.TRANS64 P0, [R6+URZ], R5 ;  /* 0x00000005060085a7 */ /* 0x000e64000800007f */
[----:B-1----:R-:W-:Y:S05]  /*78d0*/  @!P0 BRA `(.L_x_193) ;  /* 0xfffffffc00f08947 */ /* 0x002fea000383ffff */
[----:B------:R-:W-:Y:S05]  /*78e0*/  BRA `(.L_x_220) ;  /* 0xfffffff4002c7947 */ /* 0x000fea000383ffff */
.L_x_194:
[----:B0-----:R0:W1:Y:S02]  /*78f0*/  SYNCS.PHASECHK.TRANS64.TRYWAIT P0, [R9+URZ], R4 ;  /* 0x00000004090075a7 */ /* 0x001064000800017f */
[----:B-1----:R-:W-:Y:S05]  /*7900*/  @!P0 NANOSLEEP.SYNCS 0x989680 ;  /* 0x009896800000895d */ /* 0x002fea0003900000 */
[----:B------:R-:W1:Y:S02]  /*7910*/  @!P0 SYNCS.PHASECHK.TRANS64 P0, [R9+URZ], R4 ;  /* 0x00000004090085a7 */ /* 0x000e64000800007f */
[----:B-1----:R-:W-:Y:S05]  /*7920*/  @!P0 BRA `(.L_x_194) ;  /* 0xfffffffc00f08947 */ /* 0x002fea000383ffff */
[----:B------:R-:W-:Y:S05]  /*7930*/  BRA `(.L_x_221) ;  /* 0xfffffff4003c7947 */ /* 0x000fea000383ffff */
.L_x_195:
[----:B0-----:R0:W1:Y:S02]  /*7940*/  SYNCS.PHASECHK.TRANS64.TRYWAIT P0, [R6+URZ], R5 ;  /* 0x00000005060075a7 */ /* 0x001064000800017f */
[----:B-1----:R-:W-:Y:S05]  /*7950*/  @!P0 NANOSLEEP.SYNCS 0x989680 ;  /* 0x009896800000895d */ /* 0x002fea0003900000 */
[----:B------:R-:W1:Y:S02]  /*7960*/  @!P0 SYNCS.PHASECHK.TRANS64 P0, [R6+URZ], R5 ;  /* 0x00000005060085a7 */ /* 0x000e64000800007f */
[----:B-1----:R-:W-:Y:S05]  /*7970*/  @!P0 BRA `(.L_x_195) ;  /* 0xfffffffc00f08947 */ /* 0x002fea000383ffff */
[----:B------:R-:W-:Y:S05]  /*7980*/  BRA `(.L_x_222) ;  /* 0xfffffff4004c7947 */ /* 0x000fea000383ffff */
.L_x_196:
[----:B0-----:R0:W1:Y:S02]  /*7990*/  SYNCS.PHASECHK.TRANS64.TRYWAIT P0, [R9+URZ], R4 ;  /* 0x00000004090075a7 */ /* 0x001064000800017f */
[----:B-1----:R-:W-:Y:S05]  /*79a0*/  @!P0 NANOSLEEP.SYNCS 0x989680 ;  /* 0x009896800000895d */ /* 0x002fea0003900000 */
[----:B------:R-:W1:Y:S02]  /*79b0*/  @!P0 SYNCS.PHASECHK.TRANS64 P0, [R9+URZ], R4 ;  /* 0x00000004090085a7 */ /* 0x000e64000800007f */
[----:B-1----:R-:W-:Y:S05]  /*79c0*/  @!P0 BRA `(.L_x_196) ;  /* 0xfffffffc00f08947 */ /* 0x002fea000383ffff */
[----:B------:R-:W-:Y:S05]  /*79d0*/  BRA `(.L_x_223) ;  /* 0xfffffff4005c7947 */ /* 0x000fea000383ffff */
.L_x_197:
[----:B0-----:R0:W1:Y:S02]  /*79e0*/  SYNCS.PHASECHK.TRANS64.TRYWAIT P0, [R6+URZ], R5 ;  /* 0x00000005060075a7 */ /* 0x001064000800017f */
[----:B-1----:R-:W-:Y:S05]  /*79f0*/  @!P0 NANOSLEEP.SYNCS 0x989680 ;  /* 0x009896800000895d */ /* 0x002fea0003900000 */
[----:B------:R-:W1:Y:S02]  /*7a00*/  @!P0 SYNCS.PHASECHK.TRANS64 P0, [R6+URZ], R5 ;  /* 0x00000005060085a7 */ /* 0x000e64000800007f */
[----:B-1----:R-:W-:Y:S05]  /*7a10*/  @!P0 BRA `(.L_x_197) ;  /* 0xfffffffc00f08947 */ /* 0x002fea000383ffff */
[----:B------:R-:W-:Y:S05]  /*7a20*/  BRA `(.L_x_224) ;  /* 0xfffffff4006c7947 */ /* 0x000fea000383ffff */
.L_x_198:
[----:B0-----:R0:W1:Y:S02]  /*7a30*/  SYNCS.PHASECHK.TRANS64.TRYWAIT P0, [R9+URZ], R4 ;  /* 0x00000004090075a7 */ /* 0x001064000800017f */
[----:B-1----:R-:W-:Y:S05]  /*7a40*/  @!P0 NANOSLEEP.SYNCS 0x989680 ;  /* 0x009896800000895d */ /* 0x002fea0003900000 */
[----:B------:R-:W1:Y:S02]  /*7a50*/  @!P0 SYNCS.PHASECHK.TRANS64 P0, [R9+URZ], R4 ;  /* 0x00000004090085a7 */ /* 0x000e64000800007f */
[----:B-1----:R-:W-:Y:S05]  /*7a60*/  @!P0 BRA `(.L_x_198) ;  /* 0xfffffffc00f08947 */ /* 0x002fea000383ffff */
[----:B------:R-:W-:Y:S05]  /*7a70*/  BRA `(.L_x_225) ;  /* 0xfffffff4007c7947 */ /* 0x000fea000383ffff */
.L_x_199:
[----:B0-----:R0:W1:Y:S02]  /*7a80*/  SYNCS.PHASECHK.TRANS64.TRYWAIT P0, [R6+URZ], R5 ;  /* 0x00000005060075a7 */ /* 0x001064000800017f */
[----:B-1----:R-:W-:Y:S05]  /*7a90*/  @!P0 NANOSLEEP.SYNCS 0x989680 ;  /* 0x009896800000895d */ /* 0x002fea0003900000 */
[----:B------:R-:W1:Y:S02]  /*7aa0*/  @!P0 SYNCS.PHASECHK.TRANS64 P0, [R6+URZ], R5 ;  /* 0x00000005060085a7 */ /* 0x000e64000800007f */
[----:B-1----:R-:W-:Y:S05]  /*7ab0*/  @!P0 BRA `(.L_x_199) ;  /* 0xfffffffc00f08947 */ /* 0x002fea000383ffff */
[----:B------:R-:W-:Y:S05]  /*7ac0*/  BRA `(.L_x_226) ;  /* 0xfffffff4008c7947 */ /* 0x000fea000383ffff */
.L_x_200:
[----:B0-----:R0:W1:Y:S02]  /*7ad0*/  SYNCS.PHASECHK.TRANS64.TRYWAIT P0, [R9+URZ], R4 ;  /* 0x00000004090075a7 */ /* 0x001064000800017f */
[----:B-1----:R-:W-:Y:S05]  /*7ae0*/  @!P0 NANOSLEEP.SYNCS 0x989680 ;  /* 0x009896800000895d */ /* 0x002fea0003900000 */
[----:B------:R-:W1:Y:S02]  /*7af0*/  @!P0 SYNCS.PHASECHK.TRANS64 P0, [R9+URZ], R4 ;  /* 0x00000004090085a7 */ /* 0x000e64000800007f */
[----:B-1----:R-:W-:Y:S05]  /*7b00*/  @!P0 BRA `(.L_x_200) ;  /* 0xfffffffc00f08947 */ /* 0x002fea000383ffff */
[----:B------:R-:W-:Y:S05]  /*7b10*/  BRA `(.L_x_227) ;  /* 0xfffffff4009c7947 */ /* 0x000fea000383ffff */
.L_x_201:
[----:B0-----:R0:W1:Y:S02]  /*7b20*/  SYNCS.PHASECHK.TRANS64.TRYWAIT P0, [R6+URZ], R5 ;  /* 0x00000005060075a7 */ /* 0x001064000800017f */
[----:B-1----:R-:W-:Y:S05]  /*7b30*/  @!P0 NANOSLEEP.SYNCS 0x989680 ;  /* 0x009896800000895d */ /* 0x002fea0003900000 */
[----:B------:R-:W1:Y:S02]  /*7b40*/  @!P0 SYNCS.PHASECHK.TRANS64 P0, [R6+URZ], R5 ;  /* 0x00000005060085a7 */ /* 0x000e64000800007f */
[----:B-1----:R-:W-:Y:S05]  /*7b50*/  @!P0 BRA `(.L_x_201) ;  /* 0xfffffffc00f08947 */ /* 0x002fea000383ffff */
[----:B------:R-:W-:Y:S05]  /*7b60*/  BRA `(.L_x_228) ;  /* 0xfffffff400ac7947 */ /* 0x000fea000383ffff */
.L_x_202:
[----:B0-----:R0:W1:Y:S02]  /*7b70*/  SYNCS.PHASECHK.TRANS64.TRYWAIT P0, [R9+URZ], R4 ;  /* 0x00000004090075a7 */ /* 0x001064000800017f */
[----:B-1----:R-:W-:Y:S05]  /*7b80*/  @!P0 NANOSLEEP.SYNCS 0x989680 ;  /* 0x009896800000895d */ /* 0x002fea0003900000 */
[----:B------:R-:W1:Y:S02]  /*7b90*/  @!P0 SYNCS.PHASECHK.TRANS64 P0, [R9+URZ], R4 ;  /* 0x00000004090085a7 */ /* 0x000e64000800007f */
[----:B-1----:R-:W-:Y:S05]  /*7ba0*/  @!P0 BRA `(.L_x_202) ;  /* 0xfffffffc00f08947 */ /* 0x002fea000383ffff */
[----:B------:R-:W-:Y:S05]  /*7bb0*/  BRA `(.L_x_229) ;  /* 0xfffffff400bc7947 */ /* 0x000fea000383ffff */
.L_x_203:
[----:B0-----:R0:W1:Y:S02]  /*7bc0*/  SYNCS.PHASECHK.TRANS64.TRYWAIT P0, [R6+URZ], R5 ;  /* 0x00000005060075a7 */ /* 0x001064000800017f */
[----:B-1----:R-:W-:Y:S05]  /*7bd0*/  @!P0 NANOSLEEP.SYNCS 0x989680 ;  /* 0x009896800000895d */ /* 0x002fea0003900000 */
[----:B------:R-:W1:Y:S02]  /*7be0*/  @!P0 SYNCS.PHASECHK.TRANS64 P0, [R6+URZ], R5 ;  /* 0x00000005060085a7 */ /* 0x000e64000800007f */
[----:B-1----:R-:W-:Y:S05]  /*7bf0*/  @!P0 BRA `(.L_x_203) ;  /* 0xfffffffc00f08947 */ /* 0x002fea000383ffff */
[----:B------:R-:W-:Y:S05]  /*7c00*/  BRA `(.L_x_230) ;  /* 0xfffffff400cc7947 */ /* 0x000fea000383ffff */
.L_x_204:
[----:B0-----:R0:W1:Y:S02]  /*7c10*/  SYNCS.PHASECHK.TRANS64.TRYWAIT P0, [R9+URZ], R4 ;  /* 0x00000004090075a7 */ /* 0x001064000800017f */
[----:B-1----:R-:W-:Y:S05]  /*7c20*/  @!P0 NANOSLEEP.SYNCS 0x989680 ;  /* 0x009896800000895d */ /* 0x002fea0003900000 */
[----:B------:R-:W1:Y:S02]  /*7c30*/  @!P0 SYNCS.PHASECHK.TRANS64 P0, [R9+URZ], R4 ;  /* 0x00000004090085a7 */ /* 0x000e64000800007f */
[----:B-1----:R-:W-:Y:S05]  /*7c40*/  @!P0 BRA `(.L_x_204) ;  /* 0xfffffffc00f08947 */ /* 0x002fea000383ffff */
[----:B------:R-:W-:Y:S05]  /*7c50*/  BRA `(.L_x_231) ;  /* 0xfffffff400dc7947 */ /* 0x000fea000383ffff */
.L_x_205:
[----:B-1----:R1:W2:Y:S02]  /*7c60*/  SYNCS.PHASECHK.TRANS64.TRYWAIT P0, [R6+URZ], R5 ;  /* 0x00000005060075a7 */ /* 0x0022a4000800017f */
[----:B--2---:R-:W-:Y:S05]  /*7c70*/  @!P0 NANOSLEEP.SYNCS 0x989680 ;  /* 0x009896800000895d */ /* 0x004fea0003900000 */
[----:B------:R-:W2:Y:S02]  /*7c80*/  @!P0 SYNCS.PHASECHK.TRANS64 P0, [R6+URZ], R5 ;  /* 0x00000005060085a7 */ /* 0x000ea4000800007f */
[----:B--2---:R-:W-:Y:S05]  /*7c90*/  @!P0 BRA `(.L_x_205) ;  /* 0xfffffffc00f08947 */ /* 0x004fea000383ffff */
[----:B------:R-:W-:Y:S05]  /*7ca0*/  BRA `(.L_x_232) ;  /* 0xfffffff400e47947 */ /* 0x000fea000383ffff */
.L_x_233:
[----:B------:R-:W-:-:S00]  /*7cb0*/  BRA `(.L_x_233) ;  /* 0xfffffffc00fc7947 */ /* 0x000fc0000383ffff */
[----:B------:R-:W-:-:S00]  /*7cc0*/  NOP ;  /* 0x0000000000007918 */ /* 0x000fc00000000000 */
        /* <DEDUP_REMOVED lines=11> */
.L_x_234:


//--------------------- .nv.global.init           --------------------------
	.section	.nv.global.init,"aw",@progbits
.nv.global.init:
	.type		$str$22,@object
	.size		$str$22,($str$23 - $str$22)
$str$22:
        /*0000*/ 	.byte	0x6b, 0x5f, 0x74, 0x69, 0x6c, 0x65, 0x5f, 0x63, 0x6f, 0x75, 0x6e, 0x74, 0x20, 0x3e, 0x3d, 0x20
        /*0010*/ 	.byte	0x31, 0x00
	.type		$str$23,@object
	.size		$str$23,(__unnamed_1 - $str$23)
$str$23:
        /*0012*/ 	.byte	0x2f, 0x74, 0x6d, 0x70, 0x2f, 0x63, 0x75, 0x74, 0x6c, 0x61, 0x73, 0x73, 0x5f, 0x73, 0x77, 0x65
        /*0022*/ 	.byte	0x65, 0x70, 0x5f, 0x73, 0x72, 0x63, 0x2f, 0x69, 0x6e, 0x63, 0x6c, 0x75, 0x64, 0x65, 0x2f, 0x63
        /*0032*/ 	.byte	0x75, 0x74, 0x6c, 0x61, 0x73, 0x73, 0x2f, 0x67, 0x65, 0x6d, 0x6d, 0x2f, 0x63, 0x6f, 0x6c, 0x6c
        /*0042*/ 	.byte	0x65, 0x63, 0x74, 0x69, 0x76, 0x65, 0x2f, 0x73, 0x6d, 0x39, 0x30, 0x5f, 0x6d, 0x6d, 0x61, 0x5f
        /*0052*/ 	.byte	0x74, 0x6d, 0x61, 0x5f, 0x67, 0x6d, 0x6d, 0x61, 0x5f, 0x73, 0x73, 0x5f, 0x77, 0x61, 0x72, 0x70
        /*0062*/ 	.byte	0x73, 0x70, 0x65, 0x63, 0x69, 0x61, 0x6c, 0x69, 0x7a, 0x65, 0x64, 0x2e, 0x68, 0x70, 0x70, 0x00
	.type		__unnamed_1,@object
	.size		__unnamed_1,(.L_0 - __unnamed_1)
__unnamed_1:
        /*0072*/ 	.byte	0x76, 0x6f, 0x69, 0x64, 0x20, 0x63, 0x75, 0x74, 0x6c, 0x61, 0x73, 0x73, 0x3a, 0x3a, 0x67, 0x65
        /* <DEDUP_REMOVED lines=172> */
        /*0b42*/ 	.byte	0x74, 0x69, 0x74, 0x79, 0x5d, 0x00
.L_0:


//--------------------- .nv.shared._ZN7cutlass13device_kernelINS_4gemm6kernel13GemmUniversalIN4cute5tupleIJiiiiEEENS1_10collective13CollectiveMmaINS1_34MainloopSm90TmaGmmaWarpSpecializedILi18ENS5_IJNS4_1CILi4EEENSA_ILi1EEESC_EEENS1_32KernelTmaWarpSpecializedPingpongEEENS5_IJNSA_ILi64EEENSA_ILi128EEESG_EEEaNS5_IJlSC_lEEEaSJ_NS4_8TiledMMAINS4_8MMA_AtomIJNS4_4SM904GMMA27MMA_64x128x32_S32S8S8_SS_TNEEEENS4_6LayoutINS5_IJSC_SC_SC_EEENS5_IJNSA_ILi0EEESS_SS_EEEEENS5_IJNS4_10UnderscoreESV_SV_EEEEENS4_13SM90_TMA_LOADENS4_14ComposedLayoutINS4_7SwizzleILi2ELi4ELi3EEENS4_18smem_ptr_flag_bitsILi8EEENSQ_INS5_IJNSA_ILi8EEESG_EEENS5_IJSG_SC_EEEEEEEvNS4_8identityENS4_23SM90_TMA_LOAD_MULTICASTES18_vS19_EENS_8epilogue10collective6detail29Sm90TmaWarpSpecializedAdapterINS1D_15DefaultEpilogueIaSJ_SJ_NS1C_6thread17LinearCombinationIaLi1EiiLNS1H_9ScaleType4KindE0ELNS_15FloatRoundStyleE2EaEENS1_15EpilogueDefaultEEEEEvvEEEEvNT_6ParamsE --------------------------
	.section	.nv.shared._ZN7cutlass13device_kernelINS_4gemm6kernel13GemmUniversalIN4cute5tupleIJiiiiEEENS1_10collective13CollectiveMmaINS1_34MainloopSm90TmaGmmaWarpSpecializedILi18ENS5_IJNS4_1CILi4EEENSA_ILi1EEESC_EEENS1_32KernelTmaWarpSpecializedPingpongEEENS5_IJNSA_ILi64EEENSA_ILi128EEESG_EEEaNS5_IJlSC_lEEEaSJ_NS4_8TiledMMAINS4_8MMA_AtomIJNS4_4SM904GMMA27MMA_64x128x32_S32S8S8_SS_TNEEEENS4_6LayoutINS5_IJSC_SC_SC_EEENS5_IJNSA_ILi0EEESS_SS_EEEEENS5_IJNS4_10UnderscoreESV_SV_EEEEENS4_13SM90_TMA_LOADENS4_14ComposedLayoutINS4_7SwizzleILi2ELi4ELi3EEENS4_18smem_ptr_flag_bitsILi8EEENSQ_INS5_IJNSA_ILi8EEESG_EEENS5_IJSG_SC_EEEEEEEvNS4_8identityENS4_23SM90_TMA_LOAD_MULTICASTES18_vS19_EENS_8epilogue10collective6detail29Sm90TmaWarpSpecializedAdapterINS1D_15DefaultEpilogueIaSJ_SJ_NS1C_6thread17LinearCombinationIaLi1EiiLNS1H_9ScaleType4KindE0ELNS_15FloatRoundStyleE2EaEENS1_15EpilogueDefaultEEEEEvvEEEEvNT_6ParamsE,"aw",@nobits
	.sectionflags	@""
	.align	16
	.zero		1024


//--------------------- .nv.shared.reserved.0     --------------------------
	.section	.nv.shared.reserved.0,"aw",@nobits
	.weak		__nv_reservedSMEM_offset_0_alias
	.size		__nv_reservedSMEM_offset_0_alias, 0, 0
	.other		__nv_reservedSMEM_offset_0_alias,@"STO_CUDA_RESERVED_SHARED STV_DEFAULT"
__nv_reservedSMEM_offset_0_alias:
	.zero		0


//--------------------- .nv.global                --------------------------
	.section	.nv.global,"aw",@nobits
.nv.global:
	.type		_ZN40_INTERNAL_7eccce50_4_k_cu_45664d08_238824cute1_E,@object
	.size		_ZN40_INTERNAL_7eccce50_4_k_cu_45664d08_238824cute1_E,(_ZN40_INTERNAL_7eccce50_4_k_cu_45664d08_238824cuda3std3__45__cpo6cbeginE - _ZN40_INTERNAL_7eccce50_4_k_cu_45664d08_238824cute1_E)
_ZN40_INTERNAL_7eccce50_4_k_cu_45664d08_238824cute1_E:
	.zero		1
	.type		_ZN40_INTERNAL_7eccce50_4_k_cu_45664d08_238824cuda3std3__45__cpo6cbeginE,@object
	.size		_ZN40_INTERNAL_7eccce50_4_k_cu_45664d08_238824cuda3std3__45__cpo6cbeginE,(_ZN40_INTERNAL_7eccce50_4_k_cu_45664d08_238824cuda3std3__48in_placeE - _ZN40_INTERNAL_7eccce50_4_k_cu_45664d08_238824cuda3std3__45__cpo6cbeginE)
_ZN40_INTERNAL_7eccce50_4_k_cu_45664d08_238824cuda3std3__45__cpo6cbeginE:
	.zero		1
	.type		_ZN40_INTERNAL_7eccce50_4_k_cu_45664d08_238824cuda3std3__48in_placeE,@object
	.size		_ZN40_INTERNAL_7eccce50_4_k_cu_45664d08_238824cuda3std3__48in_placeE,(_ZN40_INTERNAL_7eccce50_4_k_cu_45664d08_238824cuda3std6ranges3__45__cpo9iter_moveE - _ZN40_INTERNAL_7eccce50_4_k_cu_45664d08_238824cuda3std3__48in_placeE)
_ZN40_INTERNAL_7eccce50_4_k_cu_45664d08_238824cuda3std3__48in_placeE:
	.zero		1
	.type		_ZN40_INTERNAL_7eccce50_4_k_cu_45664d08_238824cuda3std6ranges3__45__cpo9iter_moveE,@object
	.size		_ZN40_INTERNAL_7eccce50_4_k_cu_45664d08_238824cuda3std6ranges3__45__cpo9iter_moveE,(_ZN40_INTERNAL_7eccce50_4_k_cu_45664d08_238824cuda3std3__45__cpo5beginE - _ZN40_INTERNAL_7eccce50_4_k_cu_45664d08_238824cuda3std6ranges3__45__cpo9iter_moveE)
_ZN40_INTERNAL_7eccce50_4_k_cu_45664d08_238824cuda3std6ranges3__45__cpo9iter_moveE:
	.zero		1
	.type		_ZN40_INTERNAL_7eccce50_4_k_cu_45664d08_238824cuda3std3__45__cpo5beginE,@object
	.size		_ZN40_INTERNAL_7eccce50_4_k_cu_45664d08_238824cuda3std3__45__cpo5beginE,(_ZN40_INTERNAL_7eccce50_4_k_cu_45664d08_238824cuda3std3__442_GLOBAL__N__7eccce50_4_k_cu_45664d08_238826ignoreE - _ZN40_INTERNAL_7eccce50_4_k_cu_45664d08_238824cuda3std3__45__cpo5beginE)
_ZN40_INTERNAL_7eccce50_4_k_cu_45664d08_238824cuda3std3__45__cpo5beginE:
	.zero		1
	.type		_ZN40_INTERNAL_7eccce50_4_k_cu_45664d08_238824cuda3std3__442_GLOBAL__N__7eccce50_4_k_cu_45664d08_238826ignoreE,@object
	.size		_ZN40_INTERNAL_7eccce50_4_k_cu_45664d08_238824cuda3std3__442_GLOBAL__N__7eccce50_4_k_cu_45664d08_238826ignoreE,(_ZN40_INTERNAL_7eccce50_4_k_cu_45664d08_238824cute7productE - _ZN40_INTERNAL_7eccce50_4_k_cu_45664d08_238824cuda3std3__442_GLOBAL__N__7eccce50_4_k_cu_45664d08_238826ignoreE)
_ZN40_INTERNAL_7eccce50_4_k_cu_45664d08_238824cuda3std3__442_GLOBAL__N__7eccce50_4_k_cu_45664d08_238826ignoreE:
	.zero		1
	.type		_ZN40_INTERNAL_7eccce50_4_k_cu_45664d08_238824cute7productE,@object
	.size		_ZN40_INTERNAL_7eccce50_4_k_cu_45664d08_238824cute7productE,(_ZN40_INTERNAL_7eccce50_4_k_cu_45664d08_238824cuda3std3__45__cpo3endE - _ZN40_INTERNAL_7eccce50_4_k_cu_45664d08_238824cute7productE)
_ZN40_INTERNAL_7eccce50_4_k_cu_45664d08_238824cute7productE:
	.zero		1
	.type		_ZN40_INTERNAL_7eccce50_4_k_cu_45664d08_238824cuda3std3__45__cpo3endE,@object
	.size		_ZN40_INTERNAL_7eccce50_4_k_cu_45664d08_238824cuda3std3__45__cpo3endE,(_ZN40_INTERNAL_7eccce50_4_k_cu_45664d08_238824cuda3std3__419piecewise_constructE - _ZN40_INTERNAL_7eccce50_4_k_cu_45664d08_238824cuda3std3__45__cpo3endE)
_ZN40_INTERNAL_7eccce50_4_k_cu_45664d08_238824cuda3std3__45__cpo3endE:
	.zero		1
	.type		_ZN40_INTERNAL_7eccce50_4_k_cu_45664d08_238824cuda3std3__419piecewise_constructE,@object
	.size		_ZN40_INTERNAL_7eccce50_4_k_cu_45664d08_238824cuda3std3__419piecewise_constructE,(_ZN40_INTERNAL_7eccce50_4_k_cu_45664d08_238824cuda3std3__45__cpo4cendE - _ZN40_INTERNAL_7eccce50_4_k_cu_45664d08_238824cuda3std3__419piecewise_constructE)
_ZN40_INTERNAL_7eccce50_4_k_cu_45664d08_238824cuda3std3__419piecewise_constructE:
	.zero		1
	.type		_ZN40_INTERNAL_7eccce50_4_k_cu_45664d08_238824cuda3std3__45__cpo4cendE,@object
	.size		_ZN40_INTERNAL_7eccce50_4_k_cu_45664d08_238824cuda3std3__45__cpo4cendE,(_ZN40_INTERNAL_7eccce50_4_k_cu_45664d08_238824cuda3std6ranges3__45__cpo4swapE - _ZN40_INTERNAL_7eccce50_4_k_cu_45664d08_238824cuda3std3__45__cpo4cendE)
_ZN40_INTERNAL_7eccce50_4_k_cu_45664d08_238824cuda3std3__45__cpo4cendE:
	.zero		1
	.type		_ZN40_INTERNAL_7eccce50_4_k_cu_45664d08_238824cuda3std6ranges3__45__cpo4swapE,@object
	.size		_ZN40_INTERNAL_7eccce50_4_k_cu_45664d08_238824cuda3std6ranges3__45__cpo4swapE,(.L_8 - _ZN40_INTERNAL_7eccce50_4_k_cu_45664d08_238824cuda3std6ranges3__45__cpo4swapE)
_ZN40_INTERNAL_7eccce50_4_k_cu_45664d08_238824cuda3std6ranges3__45__cpo4swapE:
	.zero		1
.L_8:


//--------------------- .nv.constant0._ZN7cutlass13device_kernelINS_4gemm6kernel13GemmUniversalIN4cute5tupleIJiiiiEEENS1_10collective13CollectiveMmaINS1_34MainloopSm90TmaGmmaWarpSpecializedILi18ENS5_IJNS4_1CILi4EEENSA_ILi1EEESC_EEENS1_32KernelTmaWarpSpecializedPingpongEEENS5_IJNSA_ILi64EEENSA_ILi128EEESG_EEEaNS5_IJlSC_lEEEaSJ_NS4_8TiledMMAINS4_8MMA_AtomIJNS4_4SM904GMMA27MMA_64x128x32_S32S8S8_SS_TNEEEENS4_6LayoutINS5_IJSC_SC_SC_EEENS5_IJNSA_ILi0EEESS_SS_EEEEENS5_IJNS4_10UnderscoreESV_SV_EEEEENS4_13SM90_TMA_LOADENS4_14ComposedLayoutINS4_7SwizzleILi2ELi4ELi3EEENS4_18smem_ptr_flag_bitsILi8EEENSQ_INS5_IJNSA_ILi8EEESG_EEENS5_IJSG_SC_EEEEEEEvNS4_8identityENS4_23SM90_TMA_LOAD_MULTICASTES18_vS19_EENS_8epilogue10collective6detail29Sm90TmaWarpSpecializedAdapterINS1D_15DefaultEpilogueIaSJ_SJ_NS1C_6thread17LinearCombinationIaLi1EiiLNS1H_9ScaleType4KindE0ELNS_15FloatRoundStyleE2EaEENS1_15EpilogueDefaultEEEEEvvEEEEvNT_6ParamsE --------------------------
	.section	.nv.constant0._ZN7cutlass13device_kernelINS_4gemm6kernel13GemmUniversalIN4cute5tupleIJiiiiEEENS1_10collective13CollectiveMmaINS1_34MainloopSm90TmaGmmaWarpSpecializedILi18ENS5_IJNS4_1CILi4EEENSA_ILi1EEESC_EEENS1_32KernelTmaWarpSpecializedPingpongEEENS5_IJNSA_ILi64EEENSA_ILi128EEESG_EEEaNS5_IJlSC_lEEEaSJ_NS4_8TiledMMAINS4_8MMA_AtomIJNS4_4SM904GMMA27MMA_64x128x32_S32S8S8_SS_TNEEEENS4_6LayoutINS5_IJSC_SC_SC_EEENS5_IJNSA_ILi0EEESS_SS_EEEEENS5_IJNS4_10UnderscoreESV_SV_EEEEENS4_13SM90_TMA_LOADENS4_14ComposedLayoutINS4_7SwizzleILi2ELi4ELi3EEENS4_18smem_ptr_flag_bitsILi8EEENSQ_INS5_IJNSA_ILi8EEESG_EEENS5_IJSG_SC_EEEEEEEvNS4_8identityENS4_23SM90_TMA_LOAD_MULTICASTES18_vS19_EENS_8epilogue10collective6detail29Sm90TmaWarpSpecializedAdapterINS1D_15DefaultEpilogueIaSJ_SJ_NS1C_6thread17LinearCombinationIaLi1EiiLNS1H_9ScaleType4KindE0ELNS_15FloatRoundStyleE2EaEENS1_15EpilogueDefaultEEEEEvvEEEEvNT_6ParamsE,"a",@progbits
	.sectionflags	@""
	.align	4
.nv.constant0._ZN7cutlass13device_kernelINS_4gemm6kernel13GemmUniversalIN4cute5tupleIJiiiiEEENS1_10collective13CollectiveMmaINS1_34MainloopSm90TmaGmmaWarpSpecializedILi18ENS5_IJNS4_1CILi4EEENSA_ILi1EEESC_EEENS1_32KernelTmaWarpSpecializedPingpongEEENS5_IJNSA_ILi64EEENSA_ILi128EEESG_EEEaNS5_IJlSC_lEEEaSJ_NS4_8TiledMMAINS4_8MMA_AtomIJNS4_4SM904GMMA27MMA_64x128x32_S32S8S8_SS_TNEEEENS4_6LayoutINS5_IJSC_SC_SC_EEENS5_IJNSA_ILi0EEESS_SS_EEEEENS5_IJNS4_10UnderscoreESV_SV_EEEEENS4_13SM90_TMA_LOADENS4_14ComposedLayoutINS4_7SwizzleILi2ELi4ELi3EEENS4_18smem_ptr_flag_bitsILi8EEENSQ_INS5_IJNSA_ILi8EEESG_EEENS5_IJSG_SC_EEEEEEEvNS4_8identityENS4_23SM90_TMA_LOAD_MULTICASTES18_vS19_EENS_8epilogue10collective6detail29Sm90TmaWarpSpecializedAdapterINS1D_15DefaultEpilogueIaSJ_SJ_NS1C_6thread17LinearCombinationIaLi1EiiLNS1H_9ScaleType4KindE0ELNS_15FloatRoundStyleE2EaEENS1_15EpilogueDefaultEEEEEvvEEEEvNT_6ParamsE:
	.zero		1664


//--------------------- SYMBOLS --------------------------

	.type		.nv.reservedSmem.offset0,@object
	.size		.nv.reservedSmem.offset0,0x4
	.type		__assertfail,@function
